	.target	sm_90a

	.elftype	@"ET_EXEC"


//--------------------- .note.nv.tkinfo           --------------------------
	.section	.note.nv.tkinfo,"",@"SHT_NOTE"
	.sectionflags	@"SHF_NOTE_NV_TKINFO"
	.tkinfo
        /*0018*/ 	.word	0x00000002
        /*0030*/ 	.string	""
        /*0030*/ 	.string	"ptxas"
        /*0030*/ 	.string	"Cuda compilation tools, release 13.0, V13.0.88"
        /*0030*/ 	.string	"Build cuda_13.0.r13.0/compiler.36424714_0"
        /*0030*/ 	.string	"-arch sm_90a -m 64 "



//--------------------- .note.nv.cuinfo           --------------------------
	.section	.note.nv.cuinfo,"",@"SHT_NOTE"
	.sectionflags	@"SHF_NOTE_NV_CUINFO"
        /*0018*/ 	.short	0x0002
        /*001a*/ 	.short	0x005a
        /*001c*/ 	.short	0x0082
	.zero		2


//--------------------- .nv.info                  --------------------------
	.section	.nv.info,"",@"SHT_CUDA_INFO"
	.align	4


	//----- nvinfo : EIATTR_REGCOUNT
	.align		4
        /*0000*/ 	.byte	0x04, 0x2f
        /*0002*/ 	.short	(.L_12 - .L_11)
	.align		4
.L_11:
        /*0004*/ 	.word	index@(_ZN7cutlass13device_kernelINS_4gemm6kernel13GemmUniversalIN4cute5tupleIJiiiiEEENS1_10collective13CollectiveMmaINS1_37MainloopSm90TmaGmmaWarpSpecializedFP8ILi4ENS5_IJNS4_1CILi1EEESB_SB_EEENS1_35KernelTmaWarpSpecializedCooperativeEEENS5_IJNSA_ILi128EEENSA_ILi256EEESF_EEENS_12float_e5m2_tENS5_IJlSB_lEEESI_SJ_NS4_8TiledMMAINS4_8MMA_AtomIJNS4_4SM904GMMA31MMA_64x256x32_F32E5M2E5M2_SS_TNILNSN_7ScaleInE1ELSP_1EEEEEENS4_6LayoutINS5_IJNSA_ILi2EEESB_SB_EEENS5_IJSB_NSA_ILi0EEESV_EEEEENS5_IJNS4_10UnderscoreESY_SY_EEEEENS4_13SM90_TMA_LOADENS4_14ComposedLayoutINS4_7SwizzleILi3ELi4ELi3EEENS4_18smem_ptr_flag_bitsILi8EEENSS_INS5_IJNSA_ILi8EEESF_EEENS5_IJSF_SB_EEEEEEEvNS4_8identityES11_S1B_vS1C_EENS_8epilogue10collective6detail29Sm90TmaWarpSpecializedAdapterINS1F_15DefaultEpilogueISI_SJ_SJ_NS1E_6thread17LinearCombinationISI_Li1EffLNS1J_9ScaleType4KindE0ELNS_15FloatRoundStyleE2ESI_EENS1_15EpilogueDefaultEEEEEvvEEEEvNT_6ParamsE)
        /*0008*/ 	.word	0x000000a8


	//----- nvinfo : EIATTR_FRAME_SIZE
	.align		4
.L_12:
        /*000c*/ 	.byte	0x04, 0x11
        /*000e*/ 	.short	(.L_14 - .L_13)
	.align		4
.L_13:
        /*0010*/ 	.word	index@(_ZN7cutlass13device_kernelINS_4gemm6kernel13GemmUniversalIN4cute5tupleIJiiiiEEENS1_10collective13CollectiveMmaINS1_37MainloopSm90TmaGmmaWarpSpecializedFP8ILi4ENS5_IJNS4_1CILi1EEESB_SB_EEENS1_35KernelTmaWarpSpecializedCooperativeEEENS5_IJNSA_ILi128EEENSA_ILi256EEESF_EEENS_12float_e5m2_tENS5_IJlSB_lEEESI_SJ_NS4_8TiledMMAINS4_8MMA_AtomIJNS4_4SM904GMMA31MMA_64x256x32_F32E5M2E5M2_SS_TNILNSN_7ScaleInE1ELSP_1EEEEEENS4_6LayoutINS5_IJNSA_ILi2EEESB_SB_EEENS5_IJSB_NSA_ILi0EEESV_EEEEENS5_IJNS4_10UnderscoreESY_SY_EEEEENS4_13SM90_TMA_LOADENS4_14ComposedLayoutINS4_7SwizzleILi3ELi4ELi3EEENS4_18smem_ptr_flag_bitsILi8EEENSS_INS5_IJNSA_ILi8EEESF_EEENS5_IJSF_SB_EEEEEEEvNS4_8identityES11_S1B_vS1C_EENS_8epilogue10collective6detail29Sm90TmaWarpSpecializedAdapterINS1F_15DefaultEpilogueISI_SJ_SJ_NS1E_6thread17LinearCombinationISI_Li1EffLNS1J_9ScaleType4KindE0ELNS_15FloatRoundStyleE2ESI_EENS1_15EpilogueDefaultEEEEEvvEEEEvNT_6ParamsE)
        /*0014*/ 	.word	0x000000f0


	//----- nvinfo : EIATTR_MIN_STACK_SIZE
	.align		4
.L_14:
        /*0018*/ 	.byte	0x04, 0x12
        /*001a*/ 	.short	(.L_16 - .L_15)
	.align		4
.L_15:
        /*001c*/ 	.word	index@(_ZN7cutlass13device_kernelINS_4gemm6kernel13GemmUniversalIN4cute5tupleIJiiiiEEENS1_10collective13CollectiveMmaINS1_37MainloopSm90TmaGmmaWarpSpecializedFP8ILi4ENS5_IJNS4_1CILi1EEESB_SB_EEENS1_35KernelTmaWarpSpecializedCooperativeEEENS5_IJNSA_ILi128EEENSA_ILi256EEESF_EEENS_12float_e5m2_tENS5_IJlSB_lEEESI_SJ_NS4_8TiledMMAINS4_8MMA_AtomIJNS4_4SM904GMMA31MMA_64x256x32_F32E5M2E5M2_SS_TNILNSN_7ScaleInE1ELSP_1EEEEEENS4_6LayoutINS5_IJNSA_ILi2EEESB_SB_EEENS5_IJSB_NSA_ILi0EEESV_EEEEENS5_IJNS4_10UnderscoreESY_SY_EEEEENS4_13SM90_TMA_LOADENS4_14ComposedLayoutINS4_7SwizzleILi3ELi4ELi3EEENS4_18smem_ptr_flag_bitsILi8EEENSS_INS5_IJNSA_ILi8EEESF_EEENS5_IJSF_SB_EEEEEEEvNS4_8identityES11_S1B_vS1C_EENS_8epilogue10collective6detail29Sm90TmaWarpSpecializedAdapterINS1F_15DefaultEpilogueISI_SJ_SJ_NS1E_6thread17LinearCombinationISI_Li1EffLNS1J_9ScaleType4KindE0ELNS_15FloatRoundStyleE2ESI_EENS1_15EpilogueDefaultEEEEEvvEEEEvNT_6ParamsE)
        /*0020*/ 	.word	0x000000f0
.L_16:


//--------------------- .nv.compat                --------------------------
	.section	.nv.compat,"",@"SHT_CUDA_COMPAT_INFO"
	.align	4
        /*0000*/ 	.byte	0x02, 0x09, 0x01, 0x00, 0x02, 0x02, 0x04, 0x00, 0x02, 0x05, 0x05, 0x00, 0x03, 0x07, 0x01, 0x01
        /*0010*/ 	.byte	0x02, 0x03, 0x01, 0x00, 0x02, 0x06, 0x01, 0x00, 0x04, 0x0b, 0x08, 0x00, 0x00, 0x00, 0x00, 0x00
        /*0020*/ 	.byte	0x00, 0x00, 0x00, 0x00


//--------------------- .nv.info._ZN7cutlass13device_kernelINS_4gemm6kernel13GemmUniversalIN4cute5tupleIJiiiiEEENS1_10collective13CollectiveMmaINS1_37MainloopSm90TmaGmmaWarpSpecializedFP8ILi4ENS5_IJNS4_1CILi1EEESB_SB_EEENS1_35KernelTmaWarpSpecializedCooperativeEEENS5_IJNSA_ILi128EEENSA_ILi256EEESF_EEENS_12float_e5m2_tENS5_IJlSB_lEEESI_SJ_NS4_8TiledMMAINS4_8MMA_AtomIJNS4_4SM904GMMA31MMA_64x256x32_F32E5M2E5M2_SS_TNILNSN_7ScaleInE1ELSP_1EEEEEENS4_6LayoutINS5_IJNSA_ILi2EEESB_SB_EEENS5_IJSB_NSA_ILi0EEESV_EEEEENS5_IJNS4_10UnderscoreESY_SY_EEEEENS4_13SM90_TMA_LOADENS4_14ComposedLayoutINS4_7SwizzleILi3ELi4ELi3EEENS4_18smem_ptr_flag_bitsILi8EEENSS_INS5_IJNSA_ILi8EEESF_EEENS5_IJSF_SB_EEEEEEEvNS4_8identityES11_S1B_vS1C_EENS_8epilogue10collective6detail29Sm90TmaWarpSpecializedAdapterINS1F_15DefaultEpilogueISI_SJ_SJ_NS1E_6thread17LinearCombinationISI_Li1EffLNS1J_9ScaleType4KindE0ELNS_15FloatRoundStyleE2ESI_EENS1_15EpilogueDefaultEEEEEvvEEEEvNT_6ParamsE --------------------------
	.section	.nv.info._ZN7cutlass13device_kernelINS_4gemm6kernel13GemmUniversalIN4cute5tupleIJiiiiEEENS1_10collective13CollectiveMmaINS1_37MainloopSm90TmaGmmaWarpSpecializedFP8ILi4ENS5_IJNS4_1CILi1EEESB_SB_EEENS1_35KernelTmaWarpSpecializedCooperativeEEENS5_IJNSA_ILi128EEENSA_ILi256EEESF_EEENS_12float_e5m2_tENS5_IJlSB_lEEESI_SJ_NS4_8TiledMMAINS4_8MMA_AtomIJNS4_4SM904GMMA31MMA_64x256x32_F32E5M2E5M2_SS_TNILNSN_7ScaleInE1ELSP_1EEEEEENS4_6LayoutINS5_IJNSA_ILi2EEESB_SB_EEENS5_IJSB_NSA_ILi0EEESV_EEEEENS5_IJNS4_10UnderscoreESY_SY_EEEEENS4_13SM90_TMA_LOADENS4_14ComposedLayoutINS4_7SwizzleILi3ELi4ELi3EEENS4_18smem_ptr_flag_bitsILi8EEENSS_INS5_IJNSA_ILi8EEESF_EEENS5_IJSF_SB_EEEEEEEvNS4_8identityES11_S1B_vS1C_EENS_8epilogue10collective6detail29Sm90TmaWarpSpecializedAdapterINS1F_15DefaultEpilogueISI_SJ_SJ_NS1E_6thread17LinearCombinationISI_Li1EffLNS1J_9ScaleType4KindE0ELNS_15FloatRoundStyleE2ESI_EENS1_15EpilogueDefaultEEEEEvvEEEEvNT_6ParamsE,"",@"SHT_CUDA_INFO"
	.sectionflags	@""
	.align	4


	//----- nvinfo : EIATTR_CUDA_API_VERSION
	.align		4
        /*0000*/ 	.byte	0x04, 0x37
        /*0002*/ 	.short	(.L_18 - .L_17)
.L_17:
        /*0004*/ 	.word	0x00000082


	//----- nvinfo : EIATTR_KPARAM_INFO
	.align		4
.L_18:
        /*0008*/ 	.byte	0x04, 0x17
        /*000a*/ 	.short	(.L_20 - .L_19)
.L_19:
        /*000c*/ 	.word	0x00000000
        /*0010*/ 	.short	0x0000
        /*0012*/ 	.short	0x0070
        /*0014*/ 	.byte	0x00, 0xf0, 0x01, 0x10


	//----- nvinfo : EIATTR_SPARSE_MMA_MASK
	.align		4
.L_20:
        /*0018*/ 	.byte	0x03, 0x50
        /*001a*/ 	.short	0x0000


	//----- nvinfo : EIATTR_MAXREG_COUNT
	.align		4
        /*001c*/ 	.byte	0x03, 0x1b
        /*001e*/ 	.short	0x00a8


	//----- nvinfo : EIATTR_NUM_BARRIERS
	.align		4
        /*0020*/ 	.byte	0x02, 0x4c
        /*0022*/ 	.byte	0x01
	.zero		1


	//----- nvinfo : EIATTR_ANNOTATIONS
	.align		4
        /*0024*/ 	.byte	0x04, 0x55
        /*0026*/ 	.short	(.L_22 - .L_21)


	//   ....[0]....
.L_21:
        /*0028*/ 	.word	0x00000001
        /*002c*/ 	.byte	0x90, 0x05, 0x00, 0x00, 0x01, 0x00, 0x00, 0x00, 0xb0, 0x05, 0x00, 0x00, 0x01, 0x00, 0x00, 0x00
        /* <DEDUP_REMOVED lines=185> */
        /*0bcc*/ 	.byte	0x10, 0x01, 0x01, 0x00


	//----- nvinfo : EIATTR_MERCURY_ISA_VERSION
	.align		4
.L_22:
        /*0bd0*/ 	.byte	0x03, 0x5f
        /*0bd2*/ 	.short	0x0101


	//----- nvinfo : EIATTR_INT_WARP_WIDE_INSTR_OFFSETS
	.align		4
        /*0bd4*/ 	.byte	0x04, 0x31
        /*0bd6*/ 	.short	(.L_24 - .L_23)


	//   ....[0]....
.L_23:
        /*0bd8*/ 	.word	0x00000460


	//   ....[1]....
        /*0bdc*/ 	.word	0x00000470


	//   ....[2]....
        /*0be0*/ 	.word	0x000005a0


	//----- nvinfo : EIATTR_COOP_GROUP_MASK_REGIDS
	.align		4
.L_24:
        /*0be4*/ 	.byte	0x04, 0x29
        /*0be6*/ 	.short	(.L_26 - .L_25)


	//   ....[0]....
.L_25:
        /*0be8*/ 	.word	0xffffffff


	//   ....[1]....
        /*0bec*/ 	.word	0xffffffff


	//   ....[2]....
        /*0bf0*/ 	.word	0xffffffff


	//   ....[3]....
        /*0bf4*/ 	.word	0xffffffff


	//   ....[4]....
        /*0bf8*/ 	.word	0xffffffff


	//----- nvinfo : EIATTR_COOP_GROUP_INSTR_OFFSETS
	.align		4
.L_26:
        /*0bfc*/ 	.byte	0x04, 0x28
        /*0bfe*/ 	.short	(.L_28 - .L_27)


	//   ....[0]....
.L_27:
        /*0c00*/ 	.word	0x00000070


	//   ....[1]....
        /*0c04*/ 	.word	0x00000080


	//   ....[2]....
        /*0c08*/ 	.word	0x000001a0


	//   ....[3]....
        /*0c0c*/ 	.word	0x000003b0


	//   ....[4]....
        /*0c10*/ 	.word	0x000012f0


	//----- nvinfo : EIATTR_REG_RECONFIG
	.align		4
.L_28:
        /*0c14*/ 	.byte	0x01, 0x54
	.zero		2


	//----- nvinfo : EIATTR_MBARRIER_INSTR_OFFSETS
	.align		4
        /*0c18*/ 	.byte	0x04, 0x39
        /*0c1a*/ 	.short	(.L_30 - .L_29)


	//   ....[0]....
.L_29:
        /*0c1c*/ 	.word	0x00000320
        /*0c20*/ 	.word	0x000000ff
        /*0c24*/ 	.word	0x00000000
        /*0c28*/ 	.short	0x0100
        /*0c2a*/ 	.byte	0x09
	.zero		1


	//   ....[1]....
        /*0c2c*/ 	.word	0x00000330
        /*0c30*/ 	.word	0x000000ff
        /*0c34*/ 	.word	0x00000020
        /*0c38*/ 	.short	0x0100
        /*0c3a*/ 	.byte	0x09
	.zero		1


	//   ....[2]....
        /*0c3c*/ 	.word	0x00000340
        /*0c40*/ 	.word	0x000000ff
        /*0c44*/ 	.word	0x00000008
        /*0c48*/ 	.short	0x0100
        /*0c4a*/ 	.byte	0x09
	.zero		1


	//   ....[3]....
        /*0c4c*/ 	.word	0x00000350
        /*0c50*/ 	.word	0x000000ff
        /*0c54*/ 	.word	0x00000028
        /*0c58*/ 	.short	0x0100
        /*0c5a*/ 	.byte	0x09
	.zero		1


	//   ....[4]....
        /*0c5c*/ 	.word	0x00000360
        /*0c60*/ 	.word	0x000000ff
        /*0c64*/ 	.word	0x00000010
        /*0c68*/ 	.short	0x0100
        /*0c6a*/ 	.byte	0x09
	.zero		1


	//   ....[5]....
        /*0c6c*/ 	.word	0x00000370
        /*0c70*/ 	.word	0x000000ff
        /*0c74*/ 	.word	0x00000030
        /*0c78*/ 	.short	0x0100
        /*0c7a*/ 	.byte	0x09
	.zero		1


	//   ....[6]....
        /*0c7c*/ 	.word	0x00000380
        /*0c80*/ 	.word	0x000000ff
        /*0c84*/ 	.word	0x00000018
        /*0c88*/ 	.short	0x0100
        /*0c8a*/ 	.byte	0x09
	.zero		1


	//   ....[7]....
        /*0c8c*/ 	.word	0x00000390
        /*0c90*/ 	.word	0x000000ff
        /*0c94*/ 	.word	0x00000038
        /*0c98*/ 	.short	0x0100
        /*0c9a*/ 	.byte	0x09
	.zero		1


	//   ....[8]....
        /*0c9c*/ 	.word	0x000005d0
        /*0ca0*/ 	.word	0x000000ff
        /*0ca4*/ 	.word	0x00000050
        /*0ca8*/ 	.short	0x0100
        /*0caa*/ 	.byte	0x06
	.zero		1


	//   ....[9]....
        /*0cac*/ 	.word	0x000005e0
        /*0cb0*/ 	.word	0x000000ff
        /*0cb4*/ 	.word	0x00000058
        /*0cb8*/ 	.short	0x0100
        /*0cba*/ 	.byte	0x06
	.zero		1


	//   ....[10]....
        /*0cbc*/ 	.word	0x00001af0
        /*0cc0*/ 	.word	0x000000ff
        /*0cc4*/ 	.word	0x00000000
        /*0cc8*/ 	.short	0x010a
        /*0cca*/ 	.byte	0x06
	.zero		1


	//   ....[11]....
        /*0ccc*/ 	.word	0x00001b30
        /*0cd0*/ 	.word	0x000000ff
        /*0cd4*/ 	.word	0x00000000
        /*0cd8*/ 	.short	0x010a
        /*0cda*/ 	.byte	0x06
	.zero		1


	//   ....[12]....
        /*0cdc*/ 	.word	0x00002df0
        /*0ce0*/ 	.word	0x000000ff
        /*0ce4*/ 	.word	0x00000000
        /*0ce8*/ 	.short	0x010a
        /*0cea*/ 	.byte	0x09
	.zero		1


	//   ....[13]....
        /*0cec*/ 	.word	0x00002e30
        /*0cf0*/ 	.word	0x000000ff
        /*0cf4*/ 	.word	0x00000000
        /*0cf8*/ 	.short	0x010a
        /*0cfa*/ 	.byte	0x09
	.zero		1


	//   ....[14]....
        /*0cfc*/ 	.word	0x00003f00
        /*0d00*/ 	.word	0x000000ff
        /*0d04*/ 	.word	0x00000000
        /*0d08*/ 	.short	0x0101
        /*0d0a*/ 	.byte	0x08
	.zero		1


	//   ....[15]....
        /*0d0c*/ 	.word	0x00005070
        /*0d10*/ 	.word	0x000000ff
        /*0d14*/ 	.word	0x00000000
        /*0d18*/ 	.short	0x0101
        /*0d1a*/ 	.byte	0x06
	.zero		1


	//   ....[16]....
        /*0d1c*/ 	.word	0x0000f320
        /*0d20*/ 	.word	0x0000000d
        /*0d24*/ 	.word	0x00000020
        /*0d28*/ 	.short	0x010a
        /*0d2a*/ 	.byte	0x3f
	.zero		1


	//   ....[17]....
        /*0d2c*/ 	.word	0x0000f730
        /*0d30*/ 	.word	0x00000003
        /*0d34*/ 	.word	0x00000058
        /*0d38*/ 	.short	0x0101
        /*0d3a*/ 	.byte	0x3f
	.zero		1


	//   ....[18]....
        /*0d3c*/ 	.word	0x0000fe60
        /*0d40*/ 	.word	0x00000007
        /*0d44*/ 	.word	0x00000000
        /*0d48*/ 	.short	0x010a
        /*0d4a*/ 	.byte	0x3f
	.zero		1


	//   ....[19]....
        /*0d4c*/ 	.word	0x0000fee0
        /*0d50*/ 	.word	0x00000009
        /*0d54*/ 	.word	0x00000000
        /*0d58*/ 	.short	0x010a
        /*0d5a*/ 	.byte	0x3f
	.zero		1


	//   ....[20]....
        /*0d5c*/ 	.word	0x0000ff70
        /*0d60*/ 	.word	0x00000006
        /*0d64*/ 	.word	0x00000000
        /*0d68*/ 	.short	0x010a
        /*0d6a*/ 	.byte	0x3f
	.zero		1


	//   ....[21]....
        /*0d6c*/ 	.word	0x00010000
        /*0d70*/ 	.word	0x00000003
        /*0d74*/ 	.word	0x00000000
        /*0d78*/ 	.short	0x010a
        /*0d7a*/ 	.byte	0x3f
	.zero		1


	//   ....[22]....
        /*0d7c*/ 	.word	0x00010070
        /*0d80*/ 	.word	0x00000003
        /*0d84*/ 	.word	0x00000000
        /*0d88*/ 	.short	0x010a
        /*0d8a*/ 	.byte	0x3f
	.zero		1


	//   ....[23]....
        /*0d8c*/ 	.word	0x000100e0
        /*0d90*/ 	.word	0x00000000
        /*0d94*/ 	.word	0x00000000
        /*0d98*/ 	.short	0x010a
        /*0d9a*/ 	.byte	0x3f
	.zero		1


	//   ....[24]....
        /*0d9c*/ 	.word	0x000101c0
        /*0da0*/ 	.word	0x0000000d
        /*0da4*/ 	.word	0x00000020
        /*0da8*/ 	.short	0x010a
        /*0daa*/ 	.byte	0x3f
	.zero		1


	//   ....[25]....
        /*0dac*/ 	.word	0x000102a0
        /*0db0*/ 	.word	0x00000007
        /*0db4*/ 	.word	0x00000000
        /*0db8*/ 	.short	0x010a
        /*0dba*/ 	.byte	0x3f
	.zero		1


	//   ....[26]....
        /*0dbc*/ 	.word	0x000102f0
        /*0dc0*/ 	.word	0x00000009
        /*0dc4*/ 	.word	0x00000000
        /*0dc8*/ 	.short	0x010a
        /*0dca*/ 	.byte	0x3f
	.zero		1


	//   ....[27]....
        /*0dcc*/ 	.word	0x00010340
        /*0dd0*/ 	.word	0x00000006
        /*0dd4*/ 	.word	0x00000000
        /*0dd8*/ 	.short	0x010a
        /*0dda*/ 	.byte	0x3f
	.zero		1


	//----- nvinfo : EIATTR_NUM_MBARRIERS
	.align		4
.L_30:
        /*0ddc*/ 	.byte	0x03, 0x38
        /*0dde*/ 	.short	0x000a


	//----- nvinfo : EIATTR_EXIT_INSTR_OFFSETS
	.align		4
        /*0de0*/ 	.byte	0x04, 0x1c
        /*0de2*/ 	.short	(.L_32 - .L_31)


	//   ....[0]....
.L_31:
        /*0de4*/ 	.word	0x00000640


	//   ....[1]....
        /*0de8*/ 	.word	0x00000f90


	//   ....[2]....
        /*0dec*/ 	.word	0x0000e960


	//   ....[3]....
        /*0df0*/ 	.word	0x0000efb0


	//   ....[4]....
        /*0df4*/ 	.word	0x00010050


	//----- nvinfo : EIATTR_MAX_THREADS
	.align		4
.L_32:
        /*0df8*/ 	.byte	0x04, 0x05
        /*0dfa*/ 	.short	(.L_34 - .L_33)
.L_33:
        /*0dfc*/ 	.word	0x00000180
        /*0e00*/ 	.word	0x00000001
        /*0e04*/ 	.word	0x00000001


	//----- nvinfo : EIATTR_CRS_STACK_SIZE
	.align		4
.L_34:
        /*0e08*/ 	.byte	0x04, 0x1e
        /*0e0a*/ 	.short	(.L_36 - .L_35)
.L_35:
        /*0e0c*/ 	.word	0x00000000


	//----- nvinfo : EIATTR_CBANK_PARAM_SIZE
	.align		4
.L_36:
        /*0e10*/ 	.byte	0x03, 0x19
        /*0e12*/ 	.short	0x0470


	//----- nvinfo : EIATTR_PARAM_CBANK
	.align		4
        /*0e14*/ 	.byte	0x04, 0x0a
        /*0e16*/ 	.short	(.L_38 - .L_37)
	.align		4
.L_37:
        /*0e18*/ 	.word	index@(.nv.constant0._ZN7cutlass13device_kernelINS_4gemm6kernel13GemmUniversalIN4cute5tupleIJiiiiEEENS1_10collective13CollectiveMmaINS1_37MainloopSm90TmaGmmaWarpSpecializedFP8ILi4ENS5_IJNS4_1CILi1EEESB_SB_EEENS1_35KernelTmaWarpSpecializedCooperativeEEENS5_IJNSA_ILi128EEENSA_ILi256EEESF_EEENS_12float_e5m2_tENS5_IJlSB_lEEESI_SJ_NS4_8TiledMMAINS4_8MMA_AtomIJNS4_4SM904GMMA31MMA_64x256x32_F32E5M2E5M2_SS_TNILNSN_7ScaleInE1ELSP_1EEEEEENS4_6LayoutINS5_IJNSA_ILi2EEESB_SB_EEENS5_IJSB_NSA_ILi0EEESV_EEEEENS5_IJNS4_10UnderscoreESY_SY_EEEEENS4_13SM90_TMA_LOADENS4_14ComposedLayoutINS4_7SwizzleILi3ELi4ELi3EEENS4_18smem_ptr_flag_bitsILi8EEENSS_INS5_IJNSA_ILi8EEESF_EEENS5_IJSF_SB_EEEEEEEvNS4_8identityES11_S1B_vS1C_EENS_8epilogue10collective6detail29Sm90TmaWarpSpecializedAdapterINS1F_15DefaultEpilogueISI_SJ_SJ_NS1E_6thread17LinearCombinationISI_Li1EffLNS1J_9ScaleType4KindE0ELNS_15FloatRoundStyleE2ESI_EENS1_15EpilogueDefaultEEEEEvvEEEEvNT_6ParamsE)
        /*0e1c*/ 	.short	0x0210
        /*0e1e*/ 	.short	0x0470


	//----- nvinfo : EIATTR_SW_WAR
	.align		4
.L_38:
        /*0e20*/ 	.byte	0x04, 0x36
        /*0e22*/ 	.short	(.L_40 - .L_39)
.L_39:
        /*0e24*/ 	.word	0x00000008
.L_40:


//--------------------- .nv.callgraph             --------------------------
	.section	.nv.callgraph,"",@"SHT_CUDA_CALLGRAPH"
	.align	4
	.sectionentsize	8
	.align		4
        /*0000*/ 	.word	0x00000000
	.align		4
        /*0004*/ 	.word	0xffffffff
	.align		4
        /*0008*/ 	.word	0x00000000
	.align		4
        /*000c*/ 	.word	0xfffffffe
	.align		4
        /*0010*/ 	.word	0x00000000
	.align		4
        /*0014*/ 	.word	0xfffffffd
	.align		4
        /*0018*/ 	.word	0x00000000
	.align		4
        /*001c*/ 	.word	0xfffffffc


//--------------------- .nv.constant4             --------------------------
	.section	.nv.constant4,"a",@progbits
	.align	8
	.align		8
.nv.constant4:
        /*0000*/ 	.dword	_ZN40_INTERNAL_aca4e922_4_k_cu_d7bc7ce6_232214cuda3std3__45__cpo5beginE
	.align		8
        /*0008*/ 	.dword	_ZN40_INTERNAL_aca4e922_4_k_cu_d7bc7ce6_232214cuda3std3__45__cpo3endE
	.align		8
        /*0010*/ 	.dword	_ZN40_INTERNAL_aca4e922_4_k_cu_d7bc7ce6_232214cuda3std3__45__cpo6cbeginE
	.align		8
        /*0018*/ 	.dword	_ZN40_INTERNAL_aca4e922_4_k_cu_d7bc7ce6_232214cuda3std3__45__cpo4cendE
	.align		8
        /*0020*/ 	.dword	_ZN40_INTERNAL_aca4e922_4_k_cu_d7bc7ce6_232214cuda3std3__442_GLOBAL__N__aca4e922_4_k_cu_d7bc7ce6_232216ignoreE
	.align		8
        /*0028*/ 	.dword	_ZN40_INTERNAL_aca4e922_4_k_cu_d7bc7ce6_232214cuda3std3__419piecewise_constructE
	.align		8
        /*0030*/ 	.dword	_ZN40_INTERNAL_aca4e922_4_k_cu_d7bc7ce6_232214cuda3std3__48in_placeE
	.align		8
        /*0038*/ 	.dword	_ZN40_INTERNAL_aca4e922_4_k_cu_d7bc7ce6_232214cuda3std6ranges3__45__cpo4swapE
	.align		8
        /*0040*/ 	.dword	_ZN40_INTERNAL_aca4e922_4_k_cu_d7bc7ce6_232214cuda3std6ranges3__45__cpo9iter_moveE
	.align		8
        /*0048*/ 	.dword	_ZN40_INTERNAL_aca4e922_4_k_cu_d7bc7ce6_232214cute7productE
	.align		8
        /*0050*/ 	.dword	_ZN40_INTERNAL_aca4e922_4_k_cu_d7bc7ce6_232214cute1_E


//--------------------- .text._ZN7cutlass13device_kernelINS_4gemm6kernel13GemmUniversalIN4cute5tupleIJiiiiEEENS1_10collective13CollectiveMmaINS1_37MainloopSm90TmaGmmaWarpSpecializedFP8ILi4ENS5_IJNS4_1CILi1EEESB_SB_EEENS1_35KernelTmaWarpSpecializedCooperativeEEENS5_IJNSA_ILi128EEENSA_ILi256EEESF_EEENS_12float_e5m2_tENS5_IJlSB_lEEESI_SJ_NS4_8TiledMMAINS4_8MMA_AtomIJNS4_4SM904GMMA31MMA_64x256x32_F32E5M2E5M2_SS_TNILNSN_7ScaleInE1ELSP_1EEEEEENS4_6LayoutINS5_IJNSA_ILi2EEESB_SB_EEENS5_IJSB_NSA_ILi0EEESV_EEEEENS5_IJNS4_10UnderscoreESY_SY_EEEEENS4_13SM90_TMA_LOADENS4_14ComposedLayoutINS4_7SwizzleILi3ELi4ELi3EEENS4_18smem_ptr_flag_bitsILi8EEENSS_INS5_IJNSA_ILi8EEESF_EEENS5_IJSF_SB_EEEEEEEvNS4_8identityES11_S1B_vS1C_EENS_8epilogue10collective6detail29Sm90TmaWarpSpecializedAdapterINS1F_15DefaultEpilogueISI_SJ_SJ_NS1E_6thread17LinearCombinationISI_Li1EffLNS1J_9ScaleType4KindE0ELNS_15FloatRoundStyleE2ESI_EENS1_15EpilogueDefaultEEEEEvvEEEEvNT_6ParamsE --------------------------
	.section	.text._ZN7cutlass13device_kernelINS_4gemm6kernel13GemmUniversalIN4cute5tupleIJiiiiEEENS1_10collective13CollectiveMmaINS1_37MainloopSm90TmaGmmaWarpSpecializedFP8ILi4ENS5_IJNS4_1CILi1EEESB_SB_EEENS1_35KernelTmaWarpSpecializedCooperativeEEENS5_IJNSA_ILi128EEENSA_ILi256EEESF_EEENS_12float_e5m2_tENS5_IJlSB_lEEESI_SJ_NS4_8TiledMMAINS4_8MMA_AtomIJNS4_4SM904GMMA31MMA_64x256x32_F32E5M2E5M2_SS_TNILNSN_7ScaleInE1ELSP_1EEEEEENS4_6LayoutINS5_IJNSA_ILi2EEESB_SB_EEENS5_IJSB_NSA_ILi0EEESV_EEEEENS5_IJNS4_10UnderscoreESY_SY_EEEEENS4_13SM90_TMA_LOADENS4_14ComposedLayoutINS4_7SwizzleILi3ELi4ELi3EEENS4_18smem_ptr_flag_bitsILi8EEENSS_INS5_IJNSA_ILi8EEESF_EEENS5_IJSF_SB_EEEEEEEvNS4_8identityES11_S1B_vS1C_EENS_8epilogue10collective6detail29Sm90TmaWarpSpecializedAdapterINS1F_15DefaultEpilogueISI_SJ_SJ_NS1E_6thread17LinearCombinationISI_Li1EffLNS1J_9ScaleType4KindE0ELNS_15FloatRoundStyleE2ESI_EENS1_15EpilogueDefaultEEEEEvvEEEEvNT_6ParamsE,"ax",@progbits
	.align	128
.text._ZN7cutlass13device_kernelINS_4gemm6kernel13GemmUniversalIN4cute5tupleIJiiiiEEENS1_10collective13CollectiveMmaINS1_37MainloopSm90TmaGmmaWarpSpecializedFP8ILi4ENS5_IJNS4_1CILi1EEESB_SB_EEENS1_35KernelTmaWarpSpecializedCooperativeEEENS5_IJNSA_ILi128EEENSA_ILi256EEESF_EEENS_12float_e5m2_tENS5_IJlSB_lEEESI_SJ_NS4_8TiledMMAINS4_8MMA_AtomIJNS4_4SM904GMMA31MMA_64x256x32_F32E5M2E5M2_SS_TNILNSN_7ScaleInE1ELSP_1EEEEEENS4_6LayoutINS5_IJNSA_ILi2EEESB_SB_EEENS5_IJSB_NSA_ILi0EEESV_EEEEENS5_IJNS4_10UnderscoreESY_SY_EEEEENS4_13SM90_TMA_LOADENS4_14ComposedLayoutINS4_7SwizzleILi3ELi4ELi3EEENS4_18smem_ptr_flag_bitsILi8EEENSS_INS5_IJNSA_ILi8EEESF_EEENS5_IJSF_SB_EEEEEEEvNS4_8identityES11_S1B_vS1C_EENS_8epilogue10collective6detail29Sm90TmaWarpSpecializedAdapterINS1F_15DefaultEpilogueISI_SJ_SJ_NS1E_6thread17LinearCombinationISI_Li1EffLNS1J_9ScaleType4KindE0ELNS_15FloatRoundStyleE2ESI_EENS1_15EpilogueDefaultEEEEEvvEEEEvNT_6ParamsE:
        .type           _ZN7cutlass13device_kernelINS_4gemm6kernel13GemmUniversalIN4cute5tupleIJiiiiEEENS1_10collective13CollectiveMmaINS1_37MainloopSm90TmaGmmaWarpSpecializedFP8ILi4ENS5_IJNS4_1CILi1EEESB_SB_EEENS1_35KernelTmaWarpSpecializedCooperativeEEENS5_IJNSA_ILi128EEENSA_ILi256EEESF_EEENS_12float_e5m2_tENS5_IJlSB_lEEESI_SJ_NS4_8TiledMMAINS4_8MMA_AtomIJNS4_4SM904GMMA31MMA_64x256x32_F32E5M2E5M2_SS_TNILNSN_7ScaleInE1ELSP_1EEEEEENS4_6LayoutINS5_IJNSA_ILi2EEESB_SB_EEENS5_IJSB_NSA_ILi0EEESV_EEEEENS5_IJNS4_10UnderscoreESY_SY_EEEEENS4_13SM90_TMA_LOADENS4_14ComposedLayoutINS4_7SwizzleILi3ELi4ELi3EEENS4_18smem_ptr_flag_bitsILi8EEENSS_INS5_IJNSA_ILi8EEESF_EEENS5_IJSF_SB_EEEEEEEvNS4_8identityES11_S1B_vS1C_EENS_8epilogue10collective6detail29Sm90TmaWarpSpecializedAdapterINS1F_15DefaultEpilogueISI_SJ_SJ_NS1E_6thread17LinearCombinationISI_Li1EffLNS1J_9ScaleType4KindE0ELNS_15FloatRoundStyleE2ESI_EENS1_15EpilogueDefaultEEEEEvvEEEEvNT_6ParamsE,@function
        .size           _ZN7cutlass13device_kernelINS_4gemm6kernel13GemmUniversalIN4cute5tupleIJiiiiEEENS1_10collective13CollectiveMmaINS1_37MainloopSm90TmaGmmaWarpSpecializedFP8ILi4ENS5_IJNS4_1CILi1EEESB_SB_EEENS1_35KernelTmaWarpSpecializedCooperativeEEENS5_IJNSA_ILi128EEENSA_ILi256EEESF_EEENS_12float_e5m2_tENS5_IJlSB_lEEESI_SJ_NS4_8TiledMMAINS4_8MMA_AtomIJNS4_4SM904GMMA31MMA_64x256x32_F32E5M2E5M2_SS_TNILNSN_7ScaleInE1ELSP_1EEEEEENS4_6LayoutINS5_IJNSA_ILi2EEESB_SB_EEENS5_IJSB_NSA_ILi0EEESV_EEEEENS5_IJNS4_10UnderscoreESY_SY_EEEEENS4_13SM90_TMA_LOADENS4_14ComposedLayoutINS4_7SwizzleILi3ELi4ELi3EEENS4_18smem_ptr_flag_bitsILi8EEENSS_INS5_IJNSA_ILi8EEESF_EEENS5_IJSF_SB_EEEEEEEvNS4_8identityES11_S1B_vS1C_EENS_8epilogue10collective6detail29Sm90TmaWarpSpecializedAdapterINS1F_15DefaultEpilogueISI_SJ_SJ_NS1E_6thread17LinearCombinationISI_Li1EffLNS1J_9ScaleType4KindE0ELNS_15FloatRoundStyleE2ESI_EENS1_15EpilogueDefaultEEEEEvvEEEEvNT_6ParamsE,(.L_x_329 - _ZN7cutlass13device_kernelINS_4gemm6kernel13GemmUniversalIN4cute5tupleIJiiiiEEENS1_10collective13CollectiveMmaINS1_37MainloopSm90TmaGmmaWarpSpecializedFP8ILi4ENS5_IJNS4_1CILi1EEESB_SB_EEENS1_35KernelTmaWarpSpecializedCooperativeEEENS5_IJNSA_ILi128EEENSA_ILi256EEESF_EEENS_12float_e5m2_tENS5_IJlSB_lEEESI_SJ_NS4_8TiledMMAINS4_8MMA_AtomIJNS4_4SM904GMMA31MMA_64x256x32_F32E5M2E5M2_SS_TNILNSN_7ScaleInE1ELSP_1EEEEEENS4_6LayoutINS5_IJNSA_ILi2EEESB_SB_EEENS5_IJSB_NSA_ILi0EEESV_EEEEENS5_IJNS4_10UnderscoreESY_SY_EEEEENS4_13SM90_TMA_LOADENS4_14ComposedLayoutINS4_7SwizzleILi3ELi4ELi3EEENS4_18smem_ptr_flag_bitsILi8EEENSS_INS5_IJNSA_ILi8EEESF_EEENS5_IJSF_SB_EEEEEEEvNS4_8identityES11_S1B_vS1C_EENS_8epilogue10collective6detail29Sm90TmaWarpSpecializedAdapterINS1F_15DefaultEpilogueISI_SJ_SJ_NS1E_6thread17LinearCombinationISI_Li1EffLNS1J_9ScaleType4KindE0ELNS_15FloatRoundStyleE2ESI_EENS1_15EpilogueDefaultEEEEEvvEEEEvNT_6ParamsE)
        .other          _ZN7cutlass13device_kernelINS_4gemm6kernel13GemmUniversalIN4cute5tupleIJiiiiEEENS1_10collective13CollectiveMmaINS1_37MainloopSm90TmaGmmaWarpSpecializedFP8ILi4ENS5_IJNS4_1CILi1EEESB_SB_EEENS1_35KernelTmaWarpSpecializedCooperativeEEENS5_IJNSA_ILi128EEENSA_ILi256EEESF_EEENS_12float_e5m2_tENS5_IJlSB_lEEESI_SJ_NS4_8TiledMMAINS4_8MMA_AtomIJNS4_4SM904GMMA31MMA_64x256x32_F32E5M2E5M2_SS_TNILNSN_7ScaleInE1ELSP_1EEEEEENS4_6LayoutINS5_IJNSA_ILi2EEESB_SB_EEENS5_IJSB_NSA_ILi0EEESV_EEEEENS5_IJNS4_10UnderscoreESY_SY_EEEEENS4_13SM90_TMA_LOADENS4_14ComposedLayoutINS4_7SwizzleILi3ELi4ELi3EEENS4_18smem_ptr_flag_bitsILi8EEENSS_INS5_IJNSA_ILi8EEESF_EEENS5_IJSF_SB_EEEEEEEvNS4_8identityES11_S1B_vS1C_EENS_8epilogue10collective6detail29Sm90TmaWarpSpecializedAdapterINS1F_15DefaultEpilogueISI_SJ_SJ_NS1E_6thread17LinearCombinationISI_Li1EffLNS1J_9ScaleType4KindE0ELNS_15FloatRoundStyleE2ESI_EENS1_15EpilogueDefaultEEEEEvvEEEEvNT_6ParamsE,@"STO_CUDA_ENTRY STV_DEFAULT"
_ZN7cutlass13device_kernelINS_4gemm6kernel13GemmUniversalIN4cute5tupleIJiiiiEEENS1_10collective13CollectiveMmaINS1_37MainloopSm90TmaGmmaWarpSpecializedFP8ILi4ENS5_IJNS4_1CILi1EEESB_SB_EEENS1_35KernelTmaWarpSpecializedCooperativeEEENS5_IJNSA_ILi128EEENSA_ILi256EEESF_EEENS_12float_e5m2_tENS5_IJlSB_lEEESI_SJ_NS4_8TiledMMAINS4_8MMA_AtomIJNS4_4SM904GMMA31MMA_64x256x32_F32E5M2E5M2_SS_TNILNSN_7ScaleInE1ELSP_1EEEEEENS4_6LayoutINS5_IJNSA_ILi2EEESB_SB_EEENS5_IJSB_NSA_ILi0EEESV_EEEEENS5_IJNS4_10UnderscoreESY_SY_EEEEENS4_13SM90_TMA_LOADENS4_14ComposedLayoutINS4_7SwizzleILi3ELi4ELi3EEENS4_18smem_ptr_flag_bitsILi8EEENSS_INS5_IJNSA_ILi8EEESF_EEENS5_IJSF_SB_EEEEEEEvNS4_8identityES11_S1B_vS1C_EENS_8epilogue10collective6detail29Sm90TmaWarpSpecializedAdapterINS1F_15DefaultEpilogueISI_SJ_SJ_NS1E_6thread17LinearCombinationISI_Li1EffLNS1J_9ScaleType4KindE0ELNS_15FloatRoundStyleE2ESI_EENS1_15EpilogueDefaultEEEEEvvEEEEvNT_6ParamsE:
[----:B------:R-:W0:Y:S02]  /*0000*/  LDC R1, c[0x0][0x28] ;  /* 0x00000a00ff017b82 */ /* 0x000e240000000800 */
[----:B0-----:R-:W-:Y:S01]  /*0010*/  VIADD R1, R1, 0xffffff10 ;  /* 0xffffff1001017836 */ /* 0x001fe20000000000 */
[----:B------:R-:W0:Y:S01]  /*0020*/  S2R R2, SR_TID.X ;  /* 0x0000000000027919 */ /* 0x000e220000002100 */
[----:B------:R-:W-:Y:S01]  /*0030*/  ELECT P0, URZ, PT ;  /* 0x00000000003f782f */ /* 0x000fe20003800000 */
[----:B------:R-:W-:Y:S01]  /*0040*/  BSSY B0, `(.L_x_0) ;  /* 0x0000015000007945 */ /* 0x000fe20003800000 */
[--C-:B0-----:R-:W-:Y:S02]  /*0050*/  SHF.R.U32.HI R0, RZ, 0x5, R2.reuse ;  /* 0x00000005ff007819 */ /* 0x101fe40000011602 */
[----:B------:R-:W-:-:S03]  /*0060*/  SHF.R.U32.HI R2, RZ, 0x7, R2 ;  /* 0x00000007ff027819 */ /* 0x000fc60000011602 */
[----:B------:R-:W0:Y:S04]  /*0070*/  SHFL.IDX PT, R3, R0, RZ, 0x1f ;  /* 0x00001fff00037589 */ /* 0x000e2800000e0000 */
[----:B------:R-:W1:Y:S01]  /*0080*/  SHFL.IDX PT, R2, R2, RZ, 0x1f ;  /* 0x00001fff02027589 */ /* 0x000e6200000e0000 */
[----:B0-----:R-:W-:Y:S02]  /*0090*/  R2UR UR4, R3 ;  /* 0x00000000030472ca */ /* 0x001fe400000e0000 */
[----:B-1----:R-:W-:-:S11]  /*00a0*/  R2UR UR6, R2 ;  /* 0x00000000020672ca */ /* 0x002fd600000e0000 */
[----:B------:R-:W-:Y:S02]  /*00b0*/  USHF.R.S32.HI UR5, URZ, 0x1f, UR4 ;  /* 0x0000001f3f057899 */ /* 0x000fe40008011404 */
[----:B------:R-:W-:Y:S02]  /*00c0*/  ISETP.NE.OR P0, PT, RZ, UR4, !P0 ;  /* 0x00000004ff007c0c */ /* 0x000fe4000c705670 */
[----:B------:R-:W-:-:S04]  /*00d0*/  ULEA.HI UR5, UR5, UR4, URZ, 0x2 ;  /* 0x0000000405057291 */ /* 0x000fc8000f8f103f */
[----:B------:R-:W-:-:S04]  /*00e0*/  ULOP3.LUT UR5, UR5, 0xfffffffc, URZ, 0xc0, !UPT ;  /* 0xfffffffc05057892 */ /* 0x000fc8000f8ec03f */
[----:B------:R-:W-:-:S03]  /*00f0*/  UIADD3 UR8, UR4, -UR5, URZ ;  /* 0x8000000504087290 */ /* 0x000fc6000fffe03f */
[----:B------:R-:W-:Y:S09]  /*0100*/  @P0 BRA `(.L_x_1) ;  /* 0x0000000000200947 */ /* 0x000ff20003800000 */
[----:B------:R-:W-:Y:S02]  /*0110*/  ULDC.64 UR4, c[0x0][0x198] ;  /* 0x0000660000047ab9 */ /* 0x000fe40000000a00 */
[----:B------:R-:W-:Y:S02]  /*0120*/  UIADD3 UR10, UP0, UR4, 0xf0, URZ ;  /* 0x000000f0040a7890 */ /* 0x000fe4000ff1e03f */
[----:B------:R-:W-:Y:S02]  /*0130*/  UIADD3 UR4, UP1, UR4, 0x1f0, URZ ;  /* 0x000001f004047890 */ /* 0x000fe4000ff3e03f */
[----:B------:R-:W-:Y:S02]  /*0140*/  UIADD3.X UR11, URZ, UR5, URZ, UP0, !UPT ;  /* 0x000000053f0b7290 */ /* 0x000fe400087fe43f */
[----:B------:R-:W-:-:S07]  /*0150*/  UIADD3.X UR5, URZ, UR5, URZ, UP1, !UPT ;  /* 0x000000053f057290 */ /* 0x000fce0008ffe43f */
[----:B------:R0:W-:Y:S02]  /*0160*/  UTMACCTL.PF [UR10] ;  /* 0x000000000a0079b9 */ /* 0x0001e40008040000 */
[----:B------:R0:W-:Y:S02]  /*0170*/  UTMACCTL.PF [UR4] ;  /* 0x00000000040079b9 */ /* 0x0001e40008040000 */
[----:B0-----:R-:W-:Y:S01]  /*0180*/  NOP ;  /* 0x0000000000007918 */ /* 0x001fe20000000000 */
.L_x_1:
[----:B------:R-:W-:Y:S05]  /*0190*/  BSYNC B0 ;  /* 0x0000000000007941 */ /* 0x000fea0003800000 */
.L_x_0:
[----:B------:R-:W0:Y:S01]  /*01a0*/  SHFL.IDX PT, R2, R0, RZ, 0x1f ;  /* 0x00001fff00027589 */ /* 0x000e2200000e0000 */
[----:B------:R-:W-:Y:S01]  /*01b0*/  UISETP.NE.AND UP0, UPT, UR8, 0x3, UPT ;  /* 0x000000030800788c */ /* 0x000fe2000bf05270 */
[----:B------:R-:W-:Y:S01]  /*01c0*/  ISETP.NE.AND P1, PT, RZ, UR6, PT ;  /* 0x00000006ff007c0c */ /* 0x000fe2000bf25270 */
[----:B------:R-:W-:Y:S02]  /*01d0*/  UIADD3 UR10, UR6, -0x1, URZ ;  /* 0xffffffff060a7890 */ /* 0x000fe4000fffe03f */
[----:B------:R-:W-:Y:S02]  /*01e0*/  UISETP.EQ.OR UP0, UPT, UR8, URZ, !UP0 ;  /* 0x0000003f0800728c */ /* 0x000fe4000c702670 */
[----:B------:R-:W-:Y:S02]  /*01f0*/  UISETP.GE.U32.AND UP1, UPT, UR10, 0x2, UPT ;  /* 0x000000020a00788c */ /* 0x000fe4000bf26070 */
[----:B------:R-:W-:-:S04]  /*0200*/  UISETP.EQ.AND UP0, UPT, UR6, URZ, UP0 ;  /* 0x0000003f0600728c */ /* 0x000fc80008702270 */
[----:B------:R-:W-:-:S04]  /*0210*/  USEL UR13, URZ, 0x1, !UP0 ;  /* 0x000000013f0d7887 */ /* 0x000fc8000c000000 */
[----:B------:R-:W-:Y:S01]  /*0220*/  USEL UR13, UR13, 0x2, UP1 ;  /* 0x000000020d0d7887 */ /* 0x000fe20008800000 */
[----:B0-----:R-:W-:-:S13]  /*0230*/  ISETP.NE.AND P0, PT, R2, RZ, PT ;  /* 0x000000ff0200720c */ /* 0x001fda0003f05270 */
[----:B------:R-:W-:Y:S05]  /*0240*/  @P0 BRA `(.L_x_2) ;  /* 0x0000000000580947 */ /* 0x000fea0003800000 */
[----:B------:R-:W0:Y:S01]  /*0250*/  S2UR UR9, SR_CgaCtaId ;  /* 0x00000000000979c3 */ /* 0x000e220000008800 */
[----:B------:R-:W-:Y:S01]  /*0260*/  UMOV UR4, 0x400 ;  /* 0x0000040000047882 */ /* 0x000fe20000000000 */
[----:B------:R-:W-:Y:S01]  /*0270*/  UMOV UR5, 0x1 ;  /* 0x0000000100057882 */ /* 0x000fe20000000000 */
[----:B------:R-:W-:Y:S01]  /*0280*/  UMOV UR6, 0x100 ;  /* 0x0000010000067882 */ /* 0x000fe20000000000 */
[----:B------:R-:W-:Y:S01]  /*0290*/  ELECT P0, URZ, PT ;  /* 0x00000000003f782f */ /* 0x000fe20003800000 */
[----:B------:R-:W-:-:S04]  /*02a0*/  UIADD3 UR6, -UR6, 0x100000, URZ ;  /* 0x0010000006067890 */ /* 0x000fc8000fffe13f */
[----:B------:R-:W-:Y:S02]  /*02b0*/  USHF.L.U32 UR7, UR6, 0xb, URZ ;  /* 0x0000000b06077899 */ /* 0x000fe4000800063f */
[----:B------:R-:W-:Y:S02]  /*02c0*/  USHF.L.U32 UR6, UR6, 0x1, URZ ;  /* 0x0000000106067899 */ /* 0x000fe4000800063f */
[----:B0-----:R-:W-:Y:S02]  /*02d0*/  ULEA UR9, UR9, UR4, 0x18 ;  /* 0x0000000409097291 */ /* 0x001fe4000f8ec03f */
[----:B------:R-:W-:-:S04]  /*02e0*/  UIADD3 UR4, -UR5, 0x100000, URZ ;  /* 0x0010000005047890 */ /* 0x000fc8000fffe13f */
[----:B------:R-:W-:Y:S02]  /*02f0*/  USHF.L.U32 UR5, UR4, 0xb, URZ ;  /* 0x0000000b04057899 */ /* 0x000fe4000800063f */
[----:B------:R-:W-:Y:S01]  /*0300*/  USHF.L.U32 UR4, UR4, 0x1, URZ ;  /* 0x0000000104047899 */ /* 0x000fe2000800063f */
[----:B------:R-:W0:Y:S11]  /*0310*/  FENCE.VIEW.ASYNC.S ;  /* 0x00000000000073c6 */ /* 0x000e360000000000 */
[----:B0-----:R0:W1:Y:S01]  /*0320*/  SYNCS.EXCH.64 URZ, [UR9], UR4 ;  /* 0x00000004093f75b2 */ /* 0x0010620008000100 */
[----:B------:R0:W2:Y:S01]  /*0330*/  SYNCS.EXCH.64 URZ, [UR9+0x20], UR6 ;  /* 0x00002006093f75b2 */ /* 0x0000a20008000100 */
[----:B------:R0:W3:Y:S01]  /*0340*/  SYNCS.EXCH.64 URZ, [UR9+0x8], UR4 ;  /* 0x00000804093f75b2 */ /* 0x0000e20008000100 */
[----:B------:R0:W4:Y:S01]  /*0350*/  SYNCS.EXCH.64 URZ, [UR9+0x28], UR6 ;  /* 0x00002806093f75b2 */ /* 0x0001220008000100 */
[----:B------:R0:W0:Y:S01]  /*0360*/  SYNCS.EXCH.64 URZ, [UR9+0x10], UR4 ;  /* 0x00001004093f75b2 */ /* 0x0000220008000100 */
[----:B------:R0:W0:Y:S01]  /*0370*/  SYNCS.EXCH.64 URZ, [UR9+0x30], UR6 ;  /* 0x00003006093f75b2 */ /* 0x0000220008000100 */
[----:B------:R0:W0:Y:S01]  /*0380*/  SYNCS.EXCH.64 URZ, [UR9+0x18], UR4 ;  /* 0x00001804093f75b2 */ /* 0x0000220008000100 */
[----:B------:R0:W0:Y:S01]  /*0390*/  SYNCS.EXCH.64 URZ, [UR9+0x38], UR6 ;  /* 0x00003806093f75b2 */ /* 0x0000220008000100 */
[----:B------:R-:W-:Y:S01]  /*03a0*/  NOP ;  /* 0x0000000000007918 */ /* 0x000fe20000000000 */
.L_x_2:
[----:B------:R-:W5:Y:S01]  /*03b0*/  SHFL.IDX PT, R0, R0, RZ, 0x1f ;  /* 0x00001fff00007589 */ /* 0x000f6200000e0000 */
[----:B------:R-:W1:Y:S01]  /*03c0*/  LDC R2, c[0x0][0x65c] ;  /* 0x00019700ff027b82 */ /* 0x000e620000000800 */
[----:B------:R-:W-:Y:S01]  /*03d0*/  ELECT P0, URZ, PT ;  /* 0x00000000003f782f */ /* 0x000fe20003800000 */
[----:B------:R-:W-:Y:S01]  /*03e0*/  IMAD.MOV.U32 R3, RZ, RZ, RZ ;  /* 0x000000ffff037224 */ /* 0x000fe200078e00ff */
[----:B0-----:R-:W-:Y:S01]  /*03f0*/  UMOV UR4, 0x20 ;  /* 0x0000002000047882 */ /* 0x001fe20000000000 */
[----:B------:R-:W-:Y:S01]  /*0400*/  NOP ;  /* 0x0000000000007918 */ /* 0x000fe20000000000 */
[----:B------:R-:W-:Y:S01]  /*0410*/  NOP ;  /* 0x0000000000007918 */ /* 0x000fe20000000000 */
[----:B-----5:R-:W-:Y:S02]  /*0420*/  ISETP.NE.OR P0, PT, R0, RZ, !P0 ;  /* 0x000000ff0000720c */ /* 0x020fe40004705670 */
[----:B-1----:R-:W-:Y:S01]  /*0430*/  ISETP.NE.AND P3, PT, R2, 0x1, PT ;  /* 0x000000010200780c */ /* 0x002fe20003f65270 */
[----:B------:R-:W0:Y:S01]  /*0440*/  S2R R0, SR_CTAID.Y ;  /* 0x0000000000007919 */ /* 0x000e220000002600 */
[----:B------:R-:W1:Y:S09]  /*0450*/  S2R R2, SR_CTAID.X ;  /* 0x0000000000027919 */ /* 0x000e720000002500 */
[----:B------:R-:W-:Y:S01]  /*0460*/  VOTEU.ALL UP0, P0 ;  /* 0x00000000003f7886 */ /* 0x000fe20000000000 */
[----:B------:R-:W-:Y:S01]  /*0470*/  VOTEU.ALL UP1, P0 ;  /* 0x00000000003f7886 */ /* 0x000fe20000020000 */
[----:B------:R-:W1:Y:S01]  /*0480*/  @P3 LDC R7, c[0x0][0x10] ;  /* 0x00000400ff073b82 */ /* 0x000e620000000800 */
[----:B------:R-:W-:-:S02]  /*0490*/  @P3 IMAD.MOV.U32 R5, RZ, RZ, RZ ;  /* 0x000000ffff053224 */ /* 0x000fc400078e00ff */
[----:B------:R-:W-:Y:S01]  /*04a0*/  @P3 IMAD.MOV.U32 R11, RZ, RZ, RZ ;  /* 0x000000ffff0b3224 */ /* 0x000fe200078e00ff */
[----:B------:R-:W-:Y:S01]  /*04b0*/  @!UP0 UMOV UR6, 0x400 ;  /* 0x0000040000068882 */ /* 0x000fe20000000000 */
[----:B------:R-:W-:-:S04]  /*04c0*/  @!UP0 UIADD3 UR4, -UR4, 0x100000, URZ ;  /* 0x0010000004048890 */ /* 0x000fc8000fffe13f */
[----:B------:R-:W-:Y:S02]  /*04d0*/  @!UP0 USHF.L.U32 UR5, UR4, 0xb, URZ ;  /* 0x0000000b04058899 */ /* 0x000fe4000800063f */
[----:B------:R-:W-:Y:S01]  /*04e0*/  @!UP0 USHF.L.U32 UR4, UR4, 0x1, URZ ;  /* 0x0000000104048899 */ /* 0x000fe2000800063f */
[----:B------:R-:W5:Y:S08]  /*04f0*/  @!P3 LDC R9, c[0x0][0xc] ;  /* 0x00000300ff09bb82 */ /* 0x000f700000000800 */
[----:B------:R-:W2:Y:S01]  /*0500*/  @!UP0 S2UR UR7, SR_CgaCtaId ;  /* 0x00000000000789c3 */ /* 0x000ea20000008800 */
[----:B0-----:R-:W-:-:S04]  /*0510*/  @P3 IMAD.MOV.U32 R4, RZ, RZ, R0 ;  /* 0x000000ffff043224 */ /* 0x001fc800078e0000 */
[----:B-1----:R-:W-:-:S04]  /*0520*/  @P3 IMAD.WIDE.U32 R6, R2, R7, R4 ;  /* 0x0000000702063225 */ /* 0x002fc800078e0004 */
[----:B------:R-:W-:Y:S02]  /*0530*/  @P3 IMAD.MOV.U32 R16, RZ, RZ, R6 ;  /* 0x000000ffff103224 */ /* 0x000fe400078e0006 */
[----:B------:R-:W-:Y:S02]  /*0540*/  @P3 IMAD.IADD R17, R7, 0x1, R11 ;  /* 0x0000000107113824 */ /* 0x000fe400078e020b */
[----:B-----5:R-:W-:-:S04]  /*0550*/  @!P3 IMAD.WIDE.U32 R4, R9, R0, R2 ;  /* 0x000000000904b225 */ /* 0x020fc800078e0002 */
[----:B------:R-:W-:Y:S02]  /*0560*/  @!P3 IMAD.MOV.U32 R16, RZ, RZ, R4 ;  /* 0x000000ffff10b224 */ /* 0x000fe400078e0004 */
[----:B------:R-:W-:Y:S01]  /*0570*/  @!P3 IMAD.MOV.U32 R17, RZ, RZ, R5 ;  /* 0x000000ffff11b224 */ /* 0x000fe200078e0005 */
[----:B--2---:R-:W-:Y:S02]  /*0580*/  @!UP0 ULEA UR6, UR7, UR6, 0x18 ;  /* 0x0000000607068291 */ /* 0x004fe4000f8ec03f */
[----:B------:R0:W-:Y:S01]  /*0590*/  STL [R1+0x74], R16 ;  /* 0x0000741001007387 */ /* 0x0001e20000100800 */
[----:B------:R-:W-:-:S03]  /*05a0*/  VOTEU.ALL UP0, P0 ;  /* 0x00000000003f7886 */ /* 0x000fc60000000000 */
[----:B------:R0:W-:Y:S04]  /*05b0*/  STL [R1+0x70], R17 ;  /* 0x0000701101007387 */ /* 0x0001e80000100800 */
[----:B------:R-:W1:Y:S02]  /*05c0*/  FENCE.VIEW.ASYNC.S ;  /* 0x00000000000073c6 */ /* 0x000e640000000000 */
[----:B-1----:R0:W3:Y:S01]  /*05d0*/  @!UP0 SYNCS.EXCH.64 URZ, [UR6+0x50], UR4 ;  /* 0x00005004063f85b2 */ /* 0x0020e20008000100 */
[----:B------:R0:W3:Y:S01]  /*05e0*/  @!UP1 SYNCS.EXCH.64 URZ, [UR6+0x58], UR4 ;  /* 0x00005804063f95b2 */ /* 0x0000e20008000100 */
[----:B------:R-:W-:Y:S01]  /*05f0*/  NOP ;  /* 0x0000000000007918 */ /* 0x000fe20000000000 */
[----:B---34-:R-:W-:Y:S06]  /*0600*/  BAR.SYNC.DEFER_BLOCKING 0x0 ;  /* 0x0000000000007b1d */ /* 0x018fec0000010000 */
[----:B0-----:R-:W-:Y:S05]  /*0610*/  @!P1 BRA `(.L_x_3) ;  /* 0x000000e000d49947 */ /* 0x001fea0003800000 */
[----:B------:R-:W-:-:S06]  /*0620*/  UISETP.GT.U32.AND UP0, UPT, UR10, 0x1, UPT ;  /* 0x000000010a00788c */ /* 0x000fcc000bf04070 */
[----:B------:R-:W-:-:S13]  /*0630*/  PLOP3.LUT P0, PT, PT, PT, UP0, 0x80, 0x0 ;  /* 0x000000000000781c */ /* 0x000fda0003f0f008 */
[----:B------:R-:W-:Y:S05]  /*0640*/  @P0 EXIT ;  /* 0x000000000000094d */ /* 0x000fea0003800000 */
[----:B------:R-:W-:Y:S01]  /*0650*/  IMAD.MOV.U32 R6, RZ, RZ, -0x1 ;  /* 0xffffffffff067424 */ /* 0x000fe200078e00ff */
[----:B------:R-:W-:Y:S01]  /*0660*/  ULDC.64 UR4, c[0x0][0x650] ;  /* 0x0001940000047ab9 */ /* 0x000fe20000000a00 */
[----:B------:R-:W-:Y:S01]  /*0670*/  IMAD.MOV.U32 R5, RZ, RZ, -0x1 ;  /* 0xffffffffff057424 */ /* 0x000fe200078e00ff */
[----:B------:R-:W-:Y:S01]  /*0680*/  ISETP.GE.U32.AND P0, PT, R16, UR4, PT ;  /* 0x0000000410007c0c */ /* 0x000fe2000bf06070 */
[----:B------:R-:W-:Y:S01]  /*0690*/  UMOV UR24, 0xffffffff ;  /* 0xffffffff00187882 */ /* 0x000fe20000000000 */
[----:B------:R0:W-:Y:S01]  /*06a0*/  STL [R1+0x7c], R6 ;  /* 0x00007c0601007387 */ /* 0x0001e20000100800 */
[----:B------:R-:W-:Y:S02]  /*06b0*/  PRMT R4, RZ, 0x7610, R4 ;  /* 0x00007610ff047816 */ /* 0x000fe40000000004 */
[----:B------:R-:W-:Y:S01]  /*06c0*/  ISETP.GE.U32.AND.EX P0, PT, R17, UR5, PT, P0 ;  /* 0x0000000511007c0c */ /* 0x000fe2000bf06100 */
[----:B------:R0:W-:-:S12]  /*06d0*/  STL [R1+0x78], R5 ;  /* 0x0000780501007387 */ /* 0x0001d80000100800 */
[----:B0-----:R-:W-:Y:S05]  /*06e0*/  @P0 BRA `(.L_x_4) ;  /* 0x0000000400680947 */ /* 0x001fea0003800000 */
[----:B------:R-:W0:Y:S01]  /*06f0*/  LDC.64 R12, c[0x0][0x628] ;  /* 0x00018a00ff0c7b82 */ /* 0x000e220000000a00 */
[----:B------:R-:W-:Y:S02]  /*0700*/  IMAD.MOV.U32 R4, RZ, RZ, R16 ;  /* 0x000000ffff047224 */ /* 0x000fe400078e0010 */
[----:B------:R-:W-:-:S05]  /*0710*/  IMAD.MOV.U32 R5, RZ, RZ, R17 ;  /* 0x000000ffff057224 */ /* 0x000fca00078e0011 */
[----:B------:R-:W1:Y:S08]  /*0720*/  LDC R10, c[0x0][0x630] ;  /* 0x00018c00ff0a7b82 */ /* 0x000e700000000800 */
[----:B------:R-:W2:Y:S01]  /*0730*/  LDC.64 R14, c[0x0][0x620] ;  /* 0x00018800ff0e7b82 */ /* 0x000ea20000000a00 */
[----:B0-----:R-:W-:-:S04]  /*0740*/  ISETP.NE.U32.AND P0, PT, R12, RZ, PT ;  /* 0x000000ff0c00720c */ /* 0x001fc80003f05070 */
[----:B------:R-:W-:-:S13]  /*0750*/  ISETP.NE.AND.EX P0, PT, R13, RZ, PT, P0 ;  /* 0x000000ff0d00720c */ /* 0x000fda0003f05300 */
[----:B-12---:R-:W-:Y:S05]  /*0760*/  @!P0 BRA `(.L_x_5) ;  /* 0x0000000000288947 */ /* 0x006fea0003800000 */
[----:B------:R-:W0:Y:S02]  /*0770*/  LDC R9, c[0x0][0x634] ;  /* 0x00018d00ff097b82 */ /* 0x000e240000000800 */
[----:B0-----:R-:W-:-:S05]  /*0780*/  IADD3 R9, P0, R16, R9, RZ ;  /* 0x0000000910097210 */ /* 0x001fca0007f1e0ff */
[----:B------:R-:W-:-:S04]  /*0790*/  IMAD.X R11, RZ, RZ, R17, P0 ;  /* 0x000000ffff0b7224 */ /* 0x000fc800000e0611 */
[----:B------:R-:W-:-:S04]  /*07a0*/  IMAD.WIDE.U32 R4, R11, R12, RZ ;  /* 0x0000000c0b047225 */ /* 0x000fc800078e00ff */
[----:B------:R-:W-:-:S04]  /*07b0*/  IMAD.WIDE.U32 R6, P0, R9, R13, R4 ;  /* 0x0000000d09067225 */ /* 0x000fc80007800004 */
[----:B------:R-:W-:-:S04]  /*07c0*/  IMAD.WIDE.U32 R4, R9, R12, RZ ;  /* 0x0000000c09047225 */ /* 0x000fc800078e00ff */
[----:B------:R-:W-:Y:S01]  /*07d0*/  IMAD.X R9, RZ, RZ, RZ, P0 ;  /* 0x000000ffff097224 */ /* 0x000fe200000e06ff */
[----:B------:R-:W-:Y:S01]  /*07e0*/  IADD3 RZ, P0, R5, R6, RZ ;  /* 0x0000000605ff7210 */ /* 0x000fe20007f1e0ff */
[----:B------:R-:W-:-:S04]  /*07f0*/  IMAD.MOV.U32 R8, RZ, RZ, R7 ;  /* 0x000000ffff087224 */ /* 0x000fc800078e0007 */
[----:B------:R-:W-:-:S08]  /*0800*/  IMAD.WIDE.U32.X R4, R11, R13, R8, P0 ;  /* 0x0000000d0b047225 */ /* 0x000fd000000e0408 */
.L_x_5:
[-CC-:B------:R-:W-:Y:S01]  /*0810*/  SHF.R.U64 R24, R4, R10.reuse, R5.reuse ;  /* 0x0000000a04187219 */ /* 0x180fe20000001205 */
[----:B------:R-:W0:Y:S01]  /*0820*/  LDC R8, c[0x0][0x618] ;  /* 0x00018600ff087b82 */ /* 0x000e220000000800 */
[----:B------:R-:W-:Y:S01]  /*0830*/  SHF.R.U32.HI R4, RZ, R10, R5 ;  /* 0x0000000aff047219 */ /* 0x000fe20000011605 */
[----:B------:R-:W-:Y:S01]  /*0840*/  ULDC UR4, c[0x0][0x150] ;  /* 0x0000540000047ab9 */ /* 0x000fe20000000800 */
[----:B------:R-:W-:Y:S01]  /*0850*/  IADD3 R9, P0, RZ, -R24, RZ ;  /* 0x80000018ff097210 */ /* 0x000fe20007f1e0ff */
[----:B------:R-:W-:Y:S01]  /*0860*/  IMAD.MOV.U32 R5, RZ, RZ, R17 ;  /* 0x000000ffff057224 */ /* 0x000fe200078e0011 */
[----:B------:R-:W-:-:S03]  /*0870*/  I2FP.F32.U32 R3, R2 ;  /* 0x0000000200037245 */ /* 0x000fc60000201000 */
[----:B------:R-:W1:Y:S01]  /*0880*/  LDC.64 R18, c[0x0][0x640] ;  /* 0x00019000ff127b82 */ /* 0x000e620000000a00 */
[----:B------:R-:W-:Y:S02]  /*0890*/  IMAD.X R11, RZ, RZ, ~R4, P0 ;  /* 0x000000ffff0b7224 */ /* 0x000fe400000e0e04 */
[----:B------:R-:W-:Y:S01]  /*08a0*/  FMUL R3, R3, UR4 ;  /* 0x0000000403037c20 */ /* 0x000fe20008400000 */
[----:B------:R-:W-:Y:S01]  /*08b0*/  IMAD.MOV.U32 R4, RZ, RZ, R16 ;  /* 0x000000ffff047224 */ /* 0x000fe200078e0010 */
[----:B------:R-:W-:Y:S01]  /*08c0*/  ULDC UR4, c[0x0][0x154] ;  /* 0x0000550000047ab9 */ /* 0x000fe20000000800 */
[-C--:B------:R-:W-:Y:S02]  /*08d0*/  IMAD R6, R11, R14.reuse, RZ ;  /* 0x0000000e0b067224 */ /* 0x080fe400078e02ff */
[C---:B------:R-:W-:Y:S01]  /*08e0*/  IMAD.WIDE.U32 R4, R9.reuse, R14, R4 ;  /* 0x0000000e09047225 */ /* 0x040fe200078e0004 */
[----:B------:R-:W2:Y:S01]  /*08f0*/  LDC R10, c[0x0][0x608] ;  /* 0x00018200ff0a7b82 */ /* 0x000ea20000000800 */
[----:B------:R-:W3:Y:S02]  /*0900*/  F2I.U32.TRUNC.NTZ R3, R3 ;  /* 0x0000000300037305 */ /* 0x000ee4000020f000 */
[----:B------:R-:W-:-:S04]  /*0910*/  IMAD R9, R9, R15, R6 ;  /* 0x0000000f09097224 */ /* 0x000fc800078e0206 */
[----:B------:R-:W-:Y:S01]  /*0920*/  IMAD.IADD R5, R5, 0x1, R9 ;  /* 0x0000000105057824 */ /* 0x000fe200078e0209 */
[----:B------:R-:W4:Y:S01]  /*0930*/  LDC R7, c[0x0][0x144] ;  /* 0x00005100ff077b82 */ /* 0x000f220000000800 */
[----:B------:R-:W-:-:S03]  /*0940*/  IMAD.MOV.U32 R9, RZ, RZ, 0x1 ;  /* 0x00000001ff097424 */ /* 0x000fc600078e00ff */
[----:B0-----:R-:W-:Y:S02]  /*0950*/  SHF.R.U64 R12, R4, R8, R5 ;  /* 0x00000008040c7219 */ /* 0x001fe40000001205 */
[----:B------:R-:W-:Y:S02]  /*0960*/  I2FP.F32.U32 R4, R0 ;  /* 0x0000000000047245 */ /* 0x000fe40000201000 */
[----:B------:R-:W0:Y:S01]  /*0970*/  LDC R14, c[0x0][0x658] ;  /* 0x00019600ff0e7b82 */ /* 0x000e220000000800 */
[----:B-1----:R-:W-:Y:S01]  /*0980*/  ISETP.NE.U32.AND P0, PT, R18, RZ, PT ;  /* 0x000000ff1200720c */ /* 0x002fe20003f05070 */
[----:B---3--:R-:W-:Y:S02]  /*0990*/  IMAD.MOV R6, RZ, RZ, -R3 ;  /* 0x000000ffff067224 */ /* 0x008fe400078e0a03 */
[----:B------:R-:W-:Y:S01]  /*09a0*/  FMUL R4, R4, UR4 ;  /* 0x0000000404047c20 */ /* 0x000fe20008400000 */
[----:B------:R-:W-:Y:S01]  /*09b0*/  SHF.R.U32.HI R3, RZ, R8, R5 ;  /* 0x00000008ff037219 */ /* 0x000fe20000011605 */
[----:B------:R-:W-:Y:S01]  /*09c0*/  IMAD.MOV.U32 R5, RZ, RZ, -0x1 ;  /* 0xffffffffff057424 */ /* 0x000fe200078e00ff */
[----:B------:R-:W-:Y:S01]  /*09d0*/  ISETP.NE.AND.EX P0, PT, R19, RZ, PT, P0 ;  /* 0x000000ff1300720c */ /* 0x000fe20003f05300 */
[----:B------:R1:W3:Y:S01]  /*09e0*/  F2I.U32.TRUNC.NTZ R11, R4 ;  /* 0x00000004000b7305 */ /* 0x0002e2000020f000 */
[----:B------:R-:W1:Y:S01]  /*09f0*/  LDC R13, c[0x0][0x148] ;  /* 0x00005200ff0d7b82 */ /* 0x000e620000000800 */
[----:B--2---:R-:W-:-:S02]  /*0a00*/  SHF.R.U64 R23, R12, R10, R3 ;  /* 0x0000000a0c177219 */ /* 0x004fc40000001203 */
[----:B------:R-:W-:-:S05]  /*0a10*/  SHF.R.U32.HI R3, RZ, R10, R3 ;  /* 0x0000000aff037219 */ /* 0x000fca0000011603 */
[----:B------:R-:W2:Y:S01]  /*0a20*/  LDC R17, c[0x0][0x600] ;  /* 0x00018000ff117b82 */ /* 0x000ea20000000800 */
[----:B----4-:R-:W-:-:S07]  /*0a30*/  IMAD R8, R7, R6, R2 ;  /* 0x0000000607087224 */ /* 0x010fce00078e0202 */
[----:B------:R-:W4:Y:S01]  /*0a40*/  LDC R16, c[0x0][0x648] ;  /* 0x00019200ff107b82 */ /* 0x000f220000000800 */
[-C--:B0-----:R-:W-:Y:S02]  /*0a50*/  SHF.L.U32 R2, R5, R14.reuse, RZ ;  /* 0x0000000e05027219 */ /* 0x081fe400000006ff */
[--C-:B------:R-:W-:Y:S02]  /*0a60*/  SHF.R.U64 R22, R23, R14, R3.reuse ;  /* 0x0000000e17167219 */ /* 0x100fe40000001203 */
[----:B------:R-:W-:Y:S02]  /*0a70*/  LOP3.LUT R10, RZ, R2, RZ, 0x33, !PT ;  /* 0x00000002ff0a7212 */ /* 0x000fe400078e33ff */
[-C--:B------:R-:W-:Y:S01]  /*0a80*/  SHF.R.U32.HI R3, RZ, R14.reuse, R3 ;  /* 0x0000000eff037219 */ /* 0x080fe20000011603 */
[----:B------:R-:W0:Y:S01]  /*0a90*/  LDC R21, c[0x0][0x638] ;  /* 0x00018e00ff157b82 */ /* 0x000e220000000800 */
[----:B------:R-:W-:Y:S01]  /*0aa0*/  SHF.L.U32 R9, R9, R14, RZ ;  /* 0x0000000e09097219 */ /* 0x000fe200000006ff */
[----:B------:R-:W-:-:S06]  /*0ab0*/  IMAD.MOV.U32 R2, RZ, RZ, R22 ;  /* 0x000000ffff027224 */ /* 0x000fcc00078e0016 */
[----:B------:R-:W0:Y:S01]  /*0ac0*/  LDC R20, c[0x0][0x610] ;  /* 0x00018400ff147b82 */ /* 0x000e220000000800 */
[----:B-1-3--:R-:W-:Y:S05]  /*0ad0*/  @!P0 BRA `(.L_x_6) ;  /* 0x0000000000288947 */ /* 0x00afea0003800000 */
[----:B------:R-:W1:Y:S02]  /*0ae0*/  LDC R7, c[0x0][0x64c] ;  /* 0x00019300ff077b82 */ /* 0x000e640000000800 */
[----:B-1----:R-:W-:-:S05]  /*0af0*/  IADD3 R7, P0, R22, R7, RZ ;  /* 0x0000000716077210 */ /* 0x002fca0007f1e0ff */
        /* <DEDUP_REMOVED lines=8> */
.L_x_6:
[----:B----4-:R-:W-:Y:S01]  /*0b80*/  SHF.R.U64 R2, R2, R16, R3 ;  /* 0x0000001002027219 */ /* 0x010fe20000001203 */
[----:B--2---:R-:W-:Y:S01]  /*0b90*/  VIADD R3, R17, 0xffffffff ;  /* 0xffffffff11037836 */ /* 0x004fe20000000000 */
[----:B------:R-:W-:Y:S01]  /*0ba0*/  LOP3.LUT R10, R23, R10, RZ, 0xc0, !PT ;  /* 0x0000000a170a7212 */ /* 0x000fe200078ec0ff */
[----:B------:R-:W-:Y:S01]  /*0bb0*/  IMAD.MOV R11, RZ, RZ, -R11 ;  /* 0x000000ffff0b7224 */ /* 0x000fe200078e0a0b */
[----:B------:R-:W-:Y:S01]  /*0bc0*/  R2UR UR24, R24 ;  /* 0x00000000181872ca */ /* 0x000fe200000e0000 */
[----:B------:R-:W-:Y:S01]  /*0bd0*/  IMAD.MOV R4, RZ, RZ, -R2 ;  /* 0x000000ffff047224 */ /* 0x000fe200078e0a02 */
[----:B------:R-:W-:Y:S01]  /*0be0*/  LOP3.LUT R3, R12, R3, RZ, 0xc0, !PT ;  /* 0x000000030c037212 */ /* 0x000fe200078ec0ff */
[----:B------:R-:W-:Y:S02]  /*0bf0*/  @P3 IMAD R8, R13, R11, R0 ;  /* 0x0000000b0d083224 */ /* 0x000fe400078e0200 */
[----:B------:R-:W-:Y:S02]  /*0c00*/  IMAD R9, R9, R2, R10 ;  /* 0x0000000209097224 */ /* 0x000fe400078e020a */
[----:B0-----:R-:W-:-:S02]  /*0c10*/  IMAD R0, R4, R21, R22 ;  /* 0x0000001504007224 */ /* 0x001fc400078e0216 */
[----:B------:R-:W-:Y:S02]  /*0c20*/  IMAD R8, R9, R20, R8 ;  /* 0x0000001409087224 */ /* 0x000fe400078e0208 */
[----:B------:R-:W-:Y:S02]  /*0c30*/  IMAD R3, R0, R17, R3 ;  /* 0x0000001100037224 */ /* 0x000fe400078e0203 */
[----:B------:R-:W-:-:S03]  /*0c40*/  IMAD.MOV.U32 R4, RZ, RZ, 0x1 ;  /* 0x00000001ff047424 */ /* 0x000fc600078e00ff */
[----:B------:R-:W-:Y:S02]  /*0c50*/  SEL R2, R3, R8, !P3 ;  /* 0x0000000803027207 */ /* 0x000fe40005800000 */
[----:B------:R-:W-:-:S03]  /*0c60*/  SEL R0, R8, R3, !P3 ;  /* 0x0000000308007207 */ /* 0x000fc60005800000 */
[----:B------:R0:W-:Y:S04]  /*0c70*/  STL [R1+0x78], R2 ;  /* 0x0000780201007387 */ /* 0x0001e80000100800 */
[----:B------:R0:W-:Y:S02]  /*0c80*/  STL [R1+0x7c], R0 ;  /* 0x00007c0001007387 */ /* 0x0001e40000100800 */
.L_x_4:
[----:B------:R-:W-:-:S08]  /*0c90*/  NOP ;  /* 0x0000000000007918 */ /* 0x000fd00000000000 */
[----:B------:R-:W1:Y:S02]  /*0ca0*/  USETMAXREG.TRY_ALLOC.CTAPOOL UP0, 0xe8 ;  /* 0x000000e8000079c8 */ /* 0x000e640008000600 */
[----:B-1----:R-:W-:-:S13]  /*0cb0*/  PLOP3.LUT P0, PT, PT, PT, UP0, 0x80, 0x0 ;  /* 0x000000000000781c */ /* 0x002fda0003f0f008 */
[----:B------:R-:W-:Y:S05]  /*0cc0*/  @!P0 BRA `(.L_x_4) ;  /* 0xfffffffc00f08947 */ /* 0x000fea000383ffff */
[----:B------:R-:W-:Y:S01]  /*0cd0*/  ULDC.64 UR4, c[0x0][0x598] ;  /* 0x0001660000047ab9 */ /* 0x000fe20000000a00 */
[----:B------:R-:W-:Y:S01]  /*0ce0*/  ULDC.64 UR20, c[0x0][0x208] ;  /* 0x0000820000147ab9 */ /* 0x000fe20000000a00 */
[----:B------:R-:W-:-:S04]  /*0cf0*/  ISETP.NE.U32.AND P0, PT, RZ, UR4, PT ;  /* 0x00000004ff007c0c */ /* 0x000fc8000bf05070 */
[----:B------:R-:W-:-:S13]  /*0d00*/  ISETP.NE.AND.EX P0, PT, RZ, UR5, PT, P0 ;  /* 0x00000005ff007c0c */ /* 0x000fda000bf05300 */
[----:B------:R-:W-:Y:S05]  /*0d10*/  @!P0 BRA `(.L_x_7) ;  /* 0x0000000000208947 */ /* 0x000fea0003800000 */
[----:B0-----:R-:W0:Y:S02]  /*0d20*/  LDC.64 R2, c[0x0][0x598] ;  /* 0x00016600ff027b82 */ /* 0x001e240000000a00 */
[----:B0-----:R-:W2:Y:S02]  /*0d30*/  LDG.E.64 R2, desc[UR20][R2.64] ;  /* 0x0000001402027981 */ /* 0x001ea4000c1e1b00 */
[----:B--2---:R-:W-:-:S04]  /*0d40*/  ISETP.NE.U32.AND P0, PT, R2, RZ, PT ;  /* 0x000000ff0200720c */ /* 0x004fc80003f05070 */
[----:B------:R-:W-:-:S13]  /*0d50*/  ISETP.NE.AND.EX P0, PT, R3, RZ, PT, P0 ;  /* 0x000000ff0300720c */ /* 0x000fda0003f05300 */
[----:B------:R-:W-:Y:S05]  /*0d60*/  @!P0 BRA `(.L_x_7) ;  /* 0x00000000000c8947 */ /* 0x000fea0003800000 */
[----:B------:R-:W2:Y:S02]  /*0d70*/  LD.E R2, desc[UR20][R2.64] ;  /* 0x0000001402027980 */ /* 0x000ea4000c101900 */
[----:B--2---:R-:W-:Y:S01]  /*0d80*/  R2UR UR22, R2 ;  /* 0x00000000021672ca */ /* 0x004fe200000e0000 */
[----:B------:R-:W-:-:S14]  /*0d90*/  BRA `(.L_x_8) ;  /* 0x0000000000247947 */ /* 0x000fdc0003800000 */
.L_x_7:
[----:B------:R-:W-:Y:S02]  /*0da0*/  ULDC.64 UR4, c[0x0][0x588] ;  /* 0x0001620000047ab9 */ /* 0x000fe40000000a00 */
[----:B------:R-:W-:-:S04]  /*0db0*/  ISETP.NE.U32.AND P0, PT, RZ, UR4, PT ;  /* 0x00000004ff007c0c */ /* 0x000fc8000bf05070 */
[----:B------:R-:W-:-:S13]  /*0dc0*/  ISETP.NE.AND.EX P0, PT, RZ, UR5, PT, P0 ;  /* 0x00000005ff007c0c */ /* 0x000fda000bf05300 */
[----:B------:R-:W-:Y:S05]  /*0dd0*/  @!P0 BRA `(.L_x_9) ;  /* 0x0000000000108947 */ /* 0x000fea0003800000 */
[----:B0-----:R-:W0:Y:S02]  /*0de0*/  LDC.64 R2, c[0x0][0x588] ;  /* 0x00016200ff027b82 */ /* 0x001e240000000a00 */
[----:B0-----:R-:W2:Y:S02]  /*0df0*/  LDG.E R2, desc[UR20][R2.64] ;  /* 0x0000001402027981 */ /* 0x001ea4000c1e1900 */
[----:B--2---:R-:W-:Y:S01]  /*0e00*/  R2UR UR22, R2 ;  /* 0x00000000021672ca */ /* 0x004fe200000e0000 */
[----:B------:R-:W-:-:S14]  /*0e10*/  BRA `(.L_x_8) ;  /* 0x0000000000047947 */ /* 0x000fdc0003800000 */
.L_x_9:
[----:B------:R-:W-:-:S05]  /*0e20*/  ULDC UR22, c[0x0][0x580] ;  /* 0x0001600000167ab9 */ /* 0x000fca0000000800 */
.L_x_8:
[----:B------:R-:W-:Y:S02]  /*0e30*/  ULDC.64 UR4, c[0x0][0x5a0] ;  /* 0x0001680000047ab9 */ /* 0x000fe40000000a00 */
        /* <DEDUP_REMOVED lines=11> */
.L_x_10:
        /* <DEDUP_REMOVED lines=8> */
.L_x_12:
[----:B------:R-:W-:-:S05]  /*0f70*/  ULDC UR23, c[0x0][0x584] ;  /* 0x0001610000177ab9 */ /* 0x000fca0000000800 */
.L_x_11:
[----:B------:R-:W-:-:S13]  /*0f80*/  LOP3.LUT P0, RZ, R4, 0xff, RZ, 0xc0, !PT ;  /* 0x000000ff04ff7812 */ /* 0x000fda000780c0ff */
[----:B------:R-:W-:Y:S05]  /*0f90*/  @!P0 EXIT ;  /* 0x000000000000894d */ /* 0x000fea0003800000 */
[----:B------:R-:W-:Y:S01]  /*0fa0*/  ULDC UR4, c[0x0][0x28c] ;  /* 0x0000a30000047ab9 */ /* 0x000fe20000000800 */
[----:B------:R-:W-:Y:S02]  /*0fb0*/  ULOP3.LUT UR25, UR13, 0x1, URZ, 0xfc, !UPT ;  /* 0x000000010d197892 */ /* 0x000fe4000f8efc3f */
[----:B------:R-:W-:-:S04]  /*0fc0*/  UIADD3 UR4, UR4, 0x7f, URZ ;  /* 0x0000007f04047890 */ /* 0x000fc8000fffe03f */
[----:B------:R-:W-:-:S04]  /*0fd0*/  USHF.R.S32.HI UR5, URZ, 0x1f, UR4 ;  /* 0x0000001f3f057899 */ /* 0x000fc80008011404 */
[----:B------:R-:W-:-:S03]  /*0fe0*/  ULEA.HI UR5, UR5, UR4, URZ, 0x7 ;  /* 0x0000000405057291 */ /* 0x000fc6000f8f383f */
[----:B------:R-:W-:Y:S01]  /*0ff0*/  UMOV UR4, URZ ;  /* 0x0000003f00047c82 */ /* 0x000fe20008000000 */
[----:B------:R-:W-:-:S03]  /*1000*/  USHF.R.S32.HI UR12, URZ, 0x7, UR5 ;  /* 0x000000073f0c7899 */ /* 0x000fc60008011405 */
[----:B------:R-:W-:-:S09]  /*1010*/  UMOV UR5, URZ ;  /* 0x0000003f00057c82 */ /* 0x000fd20008000000 */
.L_x_293:
[----:B0-----:R-:W0:Y:S01]  /*1020*/  S2R R0, SR_TID.X ;  /* 0x0000000000007919 */ /* 0x001e220000002100 */
[----:B-1----:R-:W1:Y:S01]  /*1030*/  S2UR UR11, SR_CgaCtaId ;  /* 0x00000000000b79c3 */ /* 0x002e620000008800 */
[----:B------:R-:W-:Y:S01]  /*1040*/  UMOV UR14, 0x400 ;  /* 0x00000400000e7882 */ /* 0x000fe20000000000 */
[----:B------:R-:W-:Y:S01]  /*1050*/  UMOV UR6, URZ ;  /* 0x0000003f00067c82 */ /* 0x000fe20008000000 */
[----:B------:R-:W-:Y:S01]  /*1060*/  STL [R1+0x6c], RZ ;  /* 0x00006cff01007387 */ /* 0x000fe20000100800 */
[----:B------:R-:W-:Y:S01]  /*1070*/  UMOV UR7, URZ ;  /* 0x0000003f00077c82 */ /* 0x000fe20008000000 */
[----:B------:R-:W-:Y:S01]  /*1080*/  UMOV UR8, URZ ;  /* 0x0000003f00087c82 */ /* 0x000fe20008000000 */
[----:B------:R-:W-:Y:S01]  /*1090*/  UMOV UR16, UR5 ;  /* 0x0000000500107c82 */ /* 0x000fe20008000000 */
[----:B------:R-:W-:Y:S01]  /*10a0*/  STL [R1+0x68], RZ ;  /* 0x000068ff01007387 */ /* 0x000fe20000100800 */
[----:B--2---:R-:W2:Y:S01]  /*10b0*/  LDC R2, c[0x0][0x28c] ;  /* 0x0000a300ff027b82 */ /* 0x004ea20000000800 */
[----:B------:R-:W-:Y:S01]  /*10c0*/  UMOV UR17, UR4 ;  /* 0x0000000400117c82 */ /* 0x000fe20008000000 */
[----:B------:R-:W-:Y:S01]  /*10d0*/  CS2R R4, SRZ ;  /* 0x0000000000047805 */ /* 0x000fe2000001ff00 */
[----:B------:R-:W-:Y:S01]  /*10e0*/  STL [R1+0x64], RZ ;  /* 0x000064ff01007387 */ /* 0x000fe20000100800 */
[----:B------:R-:W-:-:S02]  /*10f0*/  CS2R R6, SRZ ;  /* 0x0000000000067805 */ /* 0x000fc4000001ff00 */
[----:B------:R-:W-:Y:S02]  /*1100*/  CS2R R8, SRZ ;  /* 0x0000000000087805 */ /* 0x000fe4000001ff00 */
[----:B------:R-:W-:Y:S01]  /*1110*/  CS2R R10, SRZ ;  /* 0x00000000000a7805 */ /* 0x000fe2000001ff00 */
[----:B------:R-:W-:Y:S01]  /*1120*/  STL [R1+0x60], RZ ;  /* 0x000060ff01007387 */ /* 0x000fe20000100800 */
[----:B------:R-:W-:Y:S02]  /*1130*/  CS2R R12, SRZ ;  /* 0x00000000000c7805 */ /* 0x000fe4000001ff00 */
[----:B------:R-:W-:Y:S02]  /*1140*/  CS2R R14, SRZ ;  /* 0x00000000000e7805 */ /* 0x000fe4000001ff00 */
[----:B------:R-:W-:Y:S01]  /*1150*/  CS2R R16, SRZ ;  /* 0x0000000000107805 */ /* 0x000fe2000001ff00 */
[----:B------:R-:W-:Y:S01]  /*1160*/  STL [R1+0x5c], RZ ;  /* 0x00005cff01007387 */ /* 0x000fe20000100800 */
[----:B------:R-:W-:-:S02]  /*1170*/  CS2R R18, SRZ ;  /* 0x0000000000127805 */ /* 0x000fc4000001ff00 */
[----:B------:R-:W-:Y:S02]  /*1180*/  CS2R R20, SRZ ;  /* 0x0000000000147805 */ /* 0x000fe4000001ff00 */
[----:B------:R-:W-:Y:S01]  /*1190*/  CS2R R22, SRZ ;  /* 0x0000000000167805 */ /* 0x000fe2000001ff00 */
[----:B------:R-:W-:Y:S01]  /*11a0*/  STL [R1+0x58], RZ ;  /* 0x000058ff01007387 */ /* 0x000fe20000100800 */
[----:B-1----:R-:W-:Y:S01]  /*11b0*/  ULEA UR14, UR11, UR14, 0x18 ;  /* 0x0000000e0b0e7291 */ /* 0x002fe2000f8ec03f */
[----:B------:R-:W-:Y:S02]  /*11c0*/  CS2R R152, SRZ ;  /* 0x0000000000987805 */ /* 0x000fe4000001ff00 */
[----:B------:R-:W-:Y:S01]  /*11d0*/  CS2R R154, SRZ ;  /* 0x00000000009a7805 */ /* 0x000fe2000001ff00 */
[----:B------:R-:W-:Y:S01]  /*11e0*/  STL [R1+0x54], RZ ;  /* 0x000054ff01007387 */ /* 0x000fe20000100800 */
[----:B------:R-:W-:Y:S02]  /*11f0*/  CS2R R156, SRZ ;  /* 0x00000000009c7805 */ /* 0x000fe4000001ff00 */
[----:B------:R-:W-:-:S02]  /*1200*/  CS2R R158, SRZ ;  /* 0x00000000009e7805 */ /* 0x000fc4000001ff00 */
[----:B------:R-:W-:Y:S02]  /*1210*/  CS2R R160, SRZ ;  /* 0x0000000000a07805 */ /* 0x000fe4000001ff00 */
[----:B0-----:R-:W-:Y:S01]  /*1220*/  LOP3.LUT R0, R0, 0x80, RZ, 0xc0, !PT ;  /* 0x0000008000007812 */ /* 0x001fe200078ec0ff */
[----:B------:R-:W-:Y:S01]  /*1230*/  STL [R1+0x50], RZ ;  /* 0x000050ff01007387 */ /* 0x000fe20000100800 */
[----:B--2---:R-:W-:Y:S02]  /*1240*/  ISETP.GE.AND P0, PT, R2, 0x1, PT ;  /* 0x000000010200780c */ /* 0x004fe40003f06270 */
[----:B------:R-:W-:Y:S02]  /*1250*/  CS2R R2, SRZ ;  /* 0x0000000000027805 */ /* 0x000fe4000001ff00 */
[----:B------:R-:W-:Y:S01]  /*1260*/  SHF.R.U32.HI R0, RZ, 0x7, R0 ;  /* 0x00000007ff007819 */ /* 0x000fe20000011600 */
        /* <DEDUP_REMOVED lines=8> */
[----:B------:R-:W0:Y:S01]  /*12f0*/  SHFL.IDX PT, R0, R0, RZ, 0x1f ;  /* 0x00001fff00007589 */ /* 0x000e2200000e0000 */
[----:B------:R-:W-:-:S02]  /*1300*/  CS2R R174, SRZ ;  /* 0x0000000000ae7805 */ /* 0x000fc4000001ff00 */
[----:B------:R-:W-:Y:S02]  /*1310*/  CS2R R176, SRZ ;  /* 0x0000000000b07805 */ /* 0x000fe4000001ff00 */
[----:B------:R-:W-:Y:S01]  /*1320*/  CS2R R178, SRZ ;  /* 0x0000000000b27805 */ /* 0x000fe2000001ff00 */
[----:B------:R1:W-:Y:S01]  /*1330*/  STL [R1+0x44], RZ ;  /* 0x000044ff01007387 */ /* 0x0003e20000100800 */
[----:B------:R-:W-:Y:S02]  /*1340*/  CS2R R180, SRZ ;  /* 0x0000000000b47805 */ /* 0x000fe4000001ff00 */
[----:B------:R-:W-:Y:S02]  /*1350*/  CS2R R182, SRZ ;  /* 0x0000000000b67805 */ /* 0x000fe4000001ff00 */
[----:B------:R-:W-:Y:S01]  /*1360*/  CS2R R184, SRZ ;  /* 0x0000000000b87805 */ /* 0x000fe2000001ff00 */
[----:B------:R1:W-:Y:S01]  /*1370*/  STL [R1+0x40], RZ ;  /* 0x000040ff01007387 */ /* 0x0003e20000100800 */
        /* <DEDUP_REMOVED lines=14> */
[----:B------:R-:W-:Y:S02]  /*1460*/  CS2R R208, SRZ ;  /* 0x0000000000d07805 */ /* 0x000fe4000001ff00 */
[----:B0-----:R-:W-:Y:S01]  /*1470*/  R2UR UR9, R0 ;  /* 0x00000000000972ca */ /* 0x001fe200000e0000 */
[----:B------:R1:W-:Y:S01]  /*1480*/  STL [R1+0x30], RZ ;  /* 0x000030ff01007387 */ /* 0x0003e20000100800 */
[----:B------:R-:W-:Y:S01]  /*1490*/  IMAD.MOV.U32 R0, RZ, RZ, RZ ;  /* 0x000000ffff007224 */ /* 0x000fe200078e00ff */
[----:B------:R-:W-:-:S02]  /*14a0*/  CS2R R210, SRZ ;  /* 0x0000000000d27805 */ /* 0x000fc4000001ff00 */
[----:B------:R-:W-:Y:S01]  /*14b0*/  CS2R R212, SRZ ;  /* 0x0000000000d47805 */ /* 0x000fe2000001ff00 */
[----:B------:R1:W-:Y:S01]  /*14c0*/  STL [R1+0x2c], RZ ;  /* 0x00002cff01007387 */ /* 0x0003e20000100800 */
[----:B------:R-:W-:Y:S02]  /*14d0*/  CS2R R214, SRZ ;  /* 0x0000000000d67805 */ /* 0x000fe4000001ff00 */
[----:B------:R-:W-:Y:S02]  /*14e0*/  CS2R R216, SRZ ;  /* 0x0000000000d87805 */ /* 0x000fe4000001ff00 */
[----:B------:R-:W-:Y:S01]  /*14f0*/  CS2R R218, SRZ ;  /* 0x0000000000da7805 */ /* 0x000fe2000001ff00 */
[----:B------:R1:W-:Y:S01]  /*1500*/  STL [R1+0x28], RZ ;  /* 0x000028ff01007387 */ /* 0x0003e20000100800 */
[----:B------:R-:W-:Y:S02]  /*1510*/  CS2R R220, SRZ ;  /* 0x0000000000dc7805 */ /* 0x000fe4000001ff00 */
[----:B------:R-:W-:-:S02]  /*1520*/  CS2R R222, SRZ ;  /* 0x0000000000de7805 */ /* 0x000fc4000001ff00 */
[----:B------:R-:W-:Y:S01]  /*1530*/  CS2R R224, SRZ ;  /* 0x0000000000e07805 */ /* 0x000fe2000001ff00 */
[----:B------:R1:W-:Y:S01]  /*1540*/  STL [R1+0x24], RZ ;  /* 0x000024ff01007387 */ /* 0x0003e20000100800 */
[----:B------:R-:W-:Y:S01]  /*1550*/  ULEA.HI UR10, UR9, UR9, URZ, 0x1 ;  /* 0x00000009090a7291 */ /* 0x000fe2000f8f083f */
[----:B------:R-:W-:Y:S01]  /*1560*/  CS2R R226, SRZ ;  /* 0x0000000000e27805 */ /* 0x000fe2000001ff00 */
[----:B------:R-:W-:Y:S01]  /*1570*/  IMAD.MOV.U32 R228, RZ, RZ, RZ ;  /* 0x000000ffffe47224 */ /* 0x000fe200078e00ff */
[----:B------:R1:W-:Y:S01]  /*1580*/  STL [R1+0x20], RZ ;  /* 0x000020ff01007387 */ /* 0x0003e20000100800 */
[----:B------:R-:W-:Y:S01]  /*1590*/  ULOP3.LUT UR10, UR10, 0x7fffe, URZ, 0xc0, !UPT ;  /* 0x0007fffe0a0a7892 */ /* 0x000fe2000f8ec03f */
[----:B------:R-:W-:Y:S02]  /*15a0*/  CS2R R24, SRZ ;  /* 0x0000000000187805 */ /* 0x000fe4000001ff00 */
[----:B------:R-:W-:Y:S01]  /*15b0*/  CS2R R26, SRZ ;  /* 0x00000000001a7805 */ /* 0x000fe2000001ff00 */
[----:B------:R1:W-:Y:S01]  /*15c0*/  STL [R1+0x1c], RZ ;  /* 0x00001cff01007387 */ /* 0x0003e20000100800 */
[----:B------:R-:W-:Y:S01]  /*15d0*/  UIADD3 UR10, UR9, -UR10, URZ ;  /* 0x8000000a090a7290 */ /* 0x000fe2000fffe03f */
[----:B------:R-:W-:-:S02]  /*15e0*/  CS2R R28, SRZ ;  /* 0x00000000001c7805 */ /* 0x000fc4000001ff00 */
[----:B---34-:R-:W-:Y:S01]  /*15f0*/  CS2R R30, SRZ ;  /* 0x00000000001e7805 */ /* 0x018fe2000001ff00 */
[----:B------:R1:W-:Y:S01]  /*1600*/  STL [R1+0x18], RZ ;  /* 0x000018ff01007387 */ /* 0x0003e20000100800 */
[----:B------:R-:W-:Y:S01]  /*1610*/  ULEA UR10, UR10, UR14, 0xd ;  /* 0x0000000e0a0a7291 */ /* 0x000fe2000f8e683f */
[----:B------:R-:W-:Y:S02]  /*1620*/  CS2R R32, SRZ ;  /* 0x0000000000207805 */ /* 0x000fe4000001ff00 */
[----:B------:R-:W-:Y:S01]  /*1630*/  CS2R R34, SRZ ;  /* 0x0000000000227805 */ /* 0x000fe2000001ff00 */
[----:B------:R1:W-:Y:S01]  /*1640*/  STL [R1+0x14], RZ ;  /* 0x000014ff01007387 */ /* 0x0003e20000100800 */
[----:B------:R-:W-:Y:S01]  /*1650*/  UIADD3 UR10, UR10, 0x100, URZ ;  /* 0x000001000a0a7890 */ /* 0x000fe2000fffe03f */
[----:B------:R-:W-:Y:S02]  /*1660*/  CS2R R36, SRZ ;  /* 0x0000000000247805 */ /* 0x000fe4000001ff00 */
[----:B------:R-:W-:Y:S01]  /*1670*/  CS2R R38, SRZ ;  /* 0x0000000000267805 */ /* 0x000fe2000001ff00 */
[----:B------:R1:W-:Y:S01]  /*1680*/  STL [R1+0x10], RZ ;  /* 0x000010ff01007387 */ /* 0x0003e20000100800 */
[----:B------:R-:W-:Y:S01]  /*1690*/  USHF.R.U32.HI UR10, URZ, 0x4, UR10 ;  /* 0x000000043f0a7899 */ /* 0x000fe2000801160a */
[----:B------:R-:W-:-:S02]  /*16a0*/  CS2R R40, SRZ ;  /* 0x0000000000287805 */ /* 0x000fc4000001ff00 */
[----:B------:R-:W-:Y:S01]  /*16b0*/  CS2R R42, SRZ ;  /* 0x00000000002a7805 */ /* 0x000fe2000001ff00 */
[----:B------:R1:W-:Y:S01]  /*16c0*/  STL [R1+0xc], RZ ;  /* 0x00000cff01007387 */ /* 0x0003e20000100800 */
[----:B------:R-:W-:Y:S01]  /*16d0*/  ULOP3.LUT UR15, UR10, 0x3fff, URZ, 0xc0, !UPT ;  /* 0x00003fff0a0f7892 */ /* 0x000fe2000f8ec03f */
        /* <DEDUP_REMOVED lines=10> */
[----:B------:R1:W-:Y:S01]  /*1780*/  STL [R1], RZ ;  /* 0x000000ff01007387 */ /* 0x0003e20000100800 */
[----:B------:R-:W-:Y:S02]  /*1790*/  CS2R R60, SRZ ;  /* 0x00000000003c7805 */ /* 0x000fe4000001ff00 */
[----:B------:R-:W-:Y:S02]  /*17a0*/  CS2R R62, SRZ ;  /* 0x00000000003e7805 */ /* 0x000fe4000001ff00 */
[----:B------:R-:W-:Y:S02]  /*17b0*/  CS2R R64, SRZ ;  /* 0x0000000000407805 */ /* 0x000fe4000001ff00 */
[----:B------:R-:W-:-:S02]  /*17c0*/  CS2R R66, SRZ ;  /* 0x0000000000427805 */ /* 0x000fc4000001ff00 */
[----:B------:R-:W-:Y:S02]  /*17d0*/  CS2R R68, SRZ ;  /* 0x0000000000447805 */ /* 0x000fe4000001ff00 */
[----:B------:R-:W-:Y:S02]  /*17e0*/  CS2R R70, SRZ ;  /* 0x0000000000467805 */ /* 0x000fe4000001ff00 */
        /* <DEDUP_REMOVED lines=39> */
[----:B------:R-:W-:Y:S01]  /*1a60*/  CS2R R150, SRZ ;  /* 0x0000000000967805 */ /* 0x000fe2000001ff00 */
[----:B-1----:R-:W-:Y:S06]  /*1a70*/  @!P0 BRA `(.L_x_13) ;  /* 0x0000001000948947 */ /* 0x002fec0003800000 */
[----:B------:R-:W-:-:S06]  /*1a80*/  UISETP.NE.AND UP0, UPT, UR25, 0x3, UPT ;  /* 0x000000031900788c */ /* 0x000fcc000bf05270 */
[----:B------:R-:W-:-:S13]  /*1a90*/  PLOP3.LUT P1, PT, PT, PT, UP0, 0x80, 0x0 ;  /* 0x000000000000781c */ /* 0x000fda0003f2f008 */
[----:B------:R-:W-:Y:S05]  /*1aa0*/  @!P1 BRA `(.L_x_14) ;  /* 0x0000000000049947 */ /* 0x000fea0003800000 */
[----:B------:R-:W-:Y:S01]  /*1ab0*/  BPT.TRAP 0x1 ;  /* 0x000000040000795c */ /* 0x000fe20000300000 */
.L_x_14:
[----:B------:R-:W-:Y:S01]  /*1ac0*/  ULEA UR6, UR5, UR14, 0x3 ;  /* 0x0000000e05067291 */ /* 0x000fe2000f8e183f */
[----:B------:R-:W-:-:S05]  /*1ad0*/  IMAD.U32 R0, RZ, RZ, UR4 ;  /* 0x00000004ff007e24 */ /* 0x000fca000f8e00ff */
[----:B------:R-:W-:-:S04]  /*1ae0*/  SHF.L.U32 R0, R0, 0x1f, RZ ;  /* 0x0000001f00007819 */ /* 0x000fc800000006ff */
[----:B------:R0:W1:Y:S01]  /*1af0*/  SYNCS.PHASECHK.TRANS64.TRYWAIT P0, [UR6], R0 ;  /* 0x00000000ff0075a7 */ /* 0x0000620008000146 */
[----:B------:R-:W-:Y:S05]  /*1b00*/  @!P1 BRA `(.L_x_15) ;  /* 0x0000000000049947 */ /* 0x000fea0003800000 */
[----:B------:R-:W-:Y:S01]  /*1b10*/  BPT.TRAP 0x1 ;  /* 0x000000040000795c */ /* 0x000fe20000300000 */
.L_x_15:
[----:B-1----:R-:W-:Y:S05]  /*1b20*/  @P0 BRA `(.L_x_16) ;  /* 0x0000000000080947 */ /* 0x002fea0003800000 */
[----:B------:R-:W1:Y:S02]  /*1b30*/  SYNCS.PHASECHK.TRANS64.TRYWAIT P0, [UR6], R0 ;  /* 0x00000000ff0075a7 */ /* 0x000e640008000146 */
[----:B-1----:R-:W-:Y:S05]  /*1b40*/  @!P0 BRA `(.L_x_17) ;  /* 0x000000e400448947 */ /* 0x002fea0003800000 */
.L_x_16:
[----:B------:R-:W-:Y:S01]  /*1b50*/  UIADD3 UR6, UR14, 0x10100, URZ ;  /* 0x000101000e067890 */ /* 0x000fe2000fffe03f */
[----:B------:R-:W-:Y:S01]  /*1b60*/  WARPGROUP.ARRIVE ;  /* 0x00000000000079c5 */ /* 0x000fe20000000000 */
[----:B------:R-:W-:Y:S01]  /*1b70*/  ULOP3.LUT UR8, UR15, 0x10000, URZ, 0xfc, !UPT ;  /* 0x000100000f087892 */ /* 0x000fe2000f8efc3f */
[----:B------:R2:W-:Y:S01]  /*1b80*/  STL [R1+0x6c], RZ ;  /* 0x00006cff01007387 */ /* 0x0005e20000100800 */
[----:B------:R-:W-:Y:S01]  /*1b90*/  USHF.R.U32.HI UR6, URZ, 0x4, UR6 ;  /* 0x000000043f067899 */ /* 0x000fe20008011606 */
[----:B01----:R-:W-:Y:S01]  /*1ba0*/  IMAD.MOV.U32 R0, RZ, RZ, RZ ;  /* 0x000000ffff007224 */ /* 0x003fe200078e00ff */
[----:B------:R-:W-:Y:S01]  /*1bb0*/  UMOV UR9, 0x40000040 ;  /* 0x4000004000097882 */ /* 0x000fe20000000000 */
[----:B------:R-:W-:Y:S01]  /*1bc0*/  UMOV UR11, 0x40000040 ;  /* 0x40000040000b7882 */ /* 0x000fe20000000000 */
[----:B------:R-:W-:Y:S01]  /*1bd0*/  ULOP3.LUT UR6, UR6, 0x3fff, URZ, 0xc0, !UPT ;  /* 0x00003fff06067892 */ /* 0x000fe2000f8ec03f */
[----:B------:R2:W-:Y:S01]  /*1be0*/  STL [R1+0x68], RZ ;  /* 0x000068ff01007387 */ /* 0x0005e20000100800 */
[----:B------:R-:W-:-:S02]  /*1bf0*/  CS2R R2, SRZ ;  /* 0x0000000000027805 */ /* 0x000fc4000001ff00 */
[----:B------:R-:W-:Y:S01]  /*1c00*/  CS2R R4, SRZ ;  /* 0x0000000000047805 */ /* 0x000fe2000001ff00 */
[----:B------:R-:W-:Y:S01]  /*1c10*/  ULOP3.LUT UR7, UR6, 0x10000, URZ, 0xfc, !UPT ;  /* 0x0001000006077892 */ /* 0x000fe2000f8efc3f */
[----:B------:R2:W-:Y:S01]  /*1c20*/  STL [R1+0x64], RZ ;  /* 0x000064ff01007387 */ /* 0x0005e20000100800 */
[----:B------:R-:W-:Y:S01]  /*1c30*/  ULEA UR6, UR5, UR8, 0xa ;  /* 0x0000000805067291 */ /* 0x000fe2000f8e503f */
[----:B------:R-:W-:Y:S01]  /*1c40*/  CS2R R6, SRZ ;  /* 0x0000000000067805 */ /* 0x000fe2000001ff00 */
[----:B------:R-:W-:Y:S01]  /*1c50*/  ULEA UR7, UR5, UR7, 0xb ;  /* 0x0000000705077291 */ /* 0x000fe2000f8e583f */
[----:B------:R2:W-:Y:S01]  /*1c60*/  STL [R1+0x60], RZ ;  /* 0x000060ff01007387 */ /* 0x0005e20000100800 */
[----:B------:R-:W-:Y:S02]  /*1c70*/  CS2R R8, SRZ ;  /* 0x0000000000087805 */ /* 0x000fe4000001ff00 */
[----:B------:R-:W-:Y:S02]  /*1c80*/  CS2R R10, SRZ ;  /* 0x00000000000a7805 */ /* 0x000fe4000001ff00 */
[----:B------:R-:W-:Y:S01]  /*1c90*/  CS2R R12, SRZ ;  /* 0x00000000000c7805 */ /* 0x000fe2000001ff00 */
[----:B------:R-:W-:Y:S01]  /*1ca0*/  UMOV UR8, UR6 ;  /* 0x0000000600087c82 */ /* 0x000fe20008000000 */
[----:B------:R2:W-:Y:S01]  /*1cb0*/  STL [R1+0x5c], RZ ;  /* 0x00005cff01007387 */ /* 0x0005e20000100800 */
[----:B------:R-:W-:Y:S01]  /*1cc0*/  UMOV UR10, UR7 ;  /* 0x00000007000a7c82 */ /* 0x000fe20008000000 */
[----:B------:R-:W-:Y:S01]  /*1cd0*/  CS2R R14, SRZ ;  /* 0x00000000000e7805 */ /* 0x000fe2000001ff00 */
[----:B------:R-:W-:Y:S01]  /*1ce0*/  QGMMA.64x256x32.F32.E5M2.E5M2 R24, gdesc[UR8], RZ, !UPT ;  /* 0x03e00000081879f3 */ /* 0x000fe2000c7038ff */
[----:B------:R-:W-:Y:S01]  /*1cf0*/  UIADD3 UR8, UR6, 0x2, URZ ;  /* 0x0000000206087890 */ /* 0x000fe2000fffe03f */
[----:B------:R2:W-:Y:S01]  /*1d00*/  STL [R1+0x58], RZ ;  /* 0x000058ff01007387 */ /* 0x0005e20000100800 */
[----:B------:R-:W-:Y:S01]  /*1d10*/  UIADD3 UR10, UR7, 0x2, URZ ;  /* 0x00000002070a7890 */ /* 0x000fe2000fffe03f */
[----:B------:R-:W-:Y:S01]  /*1d20*/  CS2R R16, SRZ ;  /* 0x0000000000107805 */ /* 0x000fe2000001ff00 */
[----:B------:R-:W-:Y:S01]  /*1d30*/  UMOV UR9, 0x40000040 ;  /* 0x4000004000097882 */ /* 0x000fe20000000000 */
[----:B------:R-:W-:Y:S01]  /*1d40*/  UMOV UR11, 0x40000040 ;  /* 0x40000040000b7882 */ /* 0x000fe20000000000 */
        /* <DEDUP_REMOVED lines=54> */
[----:B------:R-:W-:Y:S01]  /*20b0*/  CS2R R226, SRZ ;  /* 0x0000000000e27805 */ /* 0x000fe2000001ff00 */
[----:B------:R-:W-:Y:S01]  /*20c0*/  IMAD.MOV.U32 R228, RZ, RZ, RZ ;  /* 0x000000ffffe47224 */ /* 0x000fe200078e00ff */
[----:B------:R2:W-:Y:S04]  /*20d0*/  STL [R1+0x1c], RZ ;  /* 0x00001cff01007387 */ /* 0x0005e80000100800 */
[----:B------:R2:W-:Y:S04]  /*20e0*/  STL [R1+0x18], RZ ;  /* 0x000018ff01007387 */ /* 0x0005e80000100800 */
[----:B------:R2:W-:Y:S04]  /*20f0*/  STL [R1+0x14], RZ ;  /* 0x000014ff01007387 */ /* 0x0005e80000100800 */
[----:B------:R2:W-:Y:S04]  /*2100*/  STL [R1+0x10], RZ ;  /* 0x000010ff01007387 */ /* 0x0005e80000100800 */
[----:B------:R2:W-:Y:S04]  /*2110*/  STL [R1+0xc], RZ ;  /* 0x00000cff01007387 */ /* 0x0005e80000100800 */
[----:B------:R2:W-:Y:S04]  /*2120*/  STL [R1+0x8], RZ ;  /* 0x000008ff01007387 */ /* 0x0005e80000100800 */
[----:B------:R2:W-:Y:S04]  /*2130*/  STL [R1+0x4], RZ ;  /* 0x000004ff01007387 */ /* 0x0005e80000100800 */
[----:B------:R2:W-:Y:S01]  /*2140*/  STL [R1], RZ ;  /* 0x000000ff01007387 */ /* 0x0005e20000100800 */
[----:B------:R-:W-:Y:S01]  /*2150*/  QGMMA.64x256x32.F32.E5M2.E5M2 R24, gdesc[UR8], R24 ;  /* 0x03e00000081879f3 */ /* 0x000fe20008703818 */
[----:B------:R-:W-:-:S02]  /*2160*/  UIADD3 UR8, UR6, 0x4, URZ ;  /* 0x0000000406087890 */ /* 0x000fc4000fffe03f */
[----:B------:R-:W-:Y:S01]  /*2170*/  UIADD3 UR10, UR7, 0x4, URZ ;  /* 0x00000004070a7890 */ /* 0x000fe2000fffe03f */
[----:B------:R-:W-:Y:S01]  /*2180*/  UMOV UR9, 0x40000040 ;  /* 0x4000004000097882 */ /* 0x000fe20000000000 */
[----:B------:R-:W-:-:S15]  /*2190*/  UMOV UR11, 0x40000040 ;  /* 0x40000040000b7882 */ /* 0x000fde0000000000 */
[----:B------:R-:W-:-:S08]  /*21a0*/  NOP ;  /* 0x0000000000007918 */ /* 0x000fd00000000000 */
[----:B------:R-:W-:Y:S01]  /*21b0*/  QGMMA.64x256x32.F32.E5M2.E5M2 R24, gdesc[UR8], R24 ;  /* 0x03e00000081879f3 */ /* 0x000fe20008703818 */
[----:B------:R-:W-:Y:S02]  /*21c0*/  UIADD3 UR10, UR7, 0x6, URZ ;  /* 0x00000006070a7890 */ /* 0x000fe4000fffe03f */
[----:B------:R-:W-:Y:S01]  /*21d0*/  UIADD3 UR8, UR6, 0x6, URZ ;  /* 0x0000000606087890 */ /* 0x000fe2000fffe03f */
[----:B------:R-:W-:Y:S01]  /*21e0*/  ULDC UR7, c[0x0][0x50c] ;  /* 0x0001430000077ab9 */ /* 0x000fe20000000800 */
[----:B------:R-:W-:Y:S01]  /*21f0*/  UMOV UR9, 0x40000040 ;  /* 0x4000004000097882 */ /* 0x000fe20000000000 */
[----:B------:R-:W-:Y:S01]  /*2200*/  UISETP.NE.AND UP0, UPT, UR7, 0x4, UPT ;  /* 0x000000040700788c */ /* 0x000fe2000bf05270 */
[----:B------:R-:W-:Y:S01]  /*2210*/  UMOV UR11, 0x40000040 ;  /* 0x40000040000b7882 */ /* 0x000fe20000000000 */
[----:B------:R-:W-:Y:S02]  /*2220*/  UMOV UR6, 0x4 ;  /* 0x0000000400067882 */ /* 0x000fe40000000000 */
[----:B------:R-:W-:-:S06]  /*2230*/  USEL UR7, URZ, 0x1, UP0 ;  /* 0x000000013f077887 */ /* 0x000fcc0008000000 */
[----:B------:R-:W-:-:S12]  /*2240*/  ISETP.NE.AND P0, PT, RZ, UR7, PT ;  /* 0x00000007ff007c0c */ /* 0x000fd8000bf05270 */
[----:B------:R-:W-:Y:S01]  /*2250*/  QGMMA.64x256x32.F32.E5M2.E5M2 R24, gdesc[UR8], R24, gsb0 ;  /* 0x03e00000081879f3 */ /* 0x000fe20008003818 */
[----:B--2---:R-:W-:Y:S05]  /*2260*/  @!P0 BRA `(.L_x_18) ;  /* 0x0000000800808947 */ /* 0x004fea0003800000 */
[----:B------:R-:W-:Y:S02]  /*2270*/  WARPGROUP.DEPBAR.LE gsb0, 0x0 ;  /* 0x00008000000079c5 */ /* 0x000fe40000010000 */
[----:B------:R-:W-:-:S01]  /*2280*/  FADD R227, RZ, R25 ;  /* 0x00000019ffe37221 */ /* 0x000fc20000000000 */
[----:B------:R-:W-:Y:S01]  /*2290*/  FADD R228, RZ, R24 ;  /* 0x00000018ffe47221 */ /* 0x000fe20000000000 */
[----:B------:R-:W-:-:S01]  /*22a0*/  FADD R226, RZ, R26 ;  /* 0x0000001affe27221 */ /* 0x000fc20000000000 */
[----:B------:R-:W-:Y:S01]  /*22b0*/  FADD R225, RZ, R27 ;  /* 0x0000001bffe17221 */ /* 0x000fe20000000000 */
[----:B------:R-:W-:-:S01]  /*22c0*/  FADD R224, RZ, R28 ;  /* 0x0000001cffe07221 */ /* 0x000fc20000000000 */
[----:B------:R0:W-:Y:S01]  /*22d0*/  STL [R1+0x80], R227 ;  /* 0x000080e301007387 */ /* 0x0001e20000100800 */
[----:B------:R-:W-:-:S01]  /*22e0*/  FADD R223, RZ, R29 ;  /* 0x0000001dffdf7221 */ /* 0x000fc20000000000 */
[----:B------:R-:W-:Y:S01]  /*22f0*/  FADD R222, RZ, R30 ;  /* 0x0000001effde7221 */ /* 0x000fe20000000000 */
[----:B------:R-:W-:-:S01]  /*2300*/  FADD R221, RZ, R31 ;  /* 0x0000001fffdd7221 */ /* 0x000fc20000000000 */
[----:B------:R-:W-:Y:S01]  /*2310*/  FADD R220, RZ, R32 ;  /* 0x00000020ffdc7221 */ /* 0x000fe20000000000 */
[----:B------:R-:W-:-:S01]  /*2320*/  FADD R219, RZ, R33 ;  /* 0x00000021ffdb7221 */ /* 0x000fc20000000000 */
[----:B------:R-:W-:Y:S01]  /*2330*/  FADD R218, RZ, R34 ;  /* 0x00000022ffda7221 */ /* 0x000fe20000000000 */
[----:B------:R-:W-:-:S01]  /*2340*/  FADD R217, RZ, R35 ;  /* 0x00000023ffd97221 */ /* 0x000fc20000000000 */
[----:B------:R-:W-:Y:S01]  /*2350*/  FADD R216, RZ, R36 ;  /* 0x00000024ffd87221 */ /* 0x000fe20000000000 */
[----:B------:R-:W-:-:S01]  /*2360*/  FADD R215, RZ, R37 ;  /* 0x00000025ffd77221 */ /* 0x000fc20000000000 */
[----:B0-----:R-:W-:Y:S01]  /*2370*/  FADD R227, RZ, R124 ;  /* 0x0000007cffe37221 */ /* 0x001fe20000000000 */
[----:B------:R-:W-:-:S01]  /*2380*/  FADD R214, RZ, R38 ;  /* 0x00000026ffd67221 */ /* 0x000fc20000000000 */
[----:B------:R-:W-:Y:S01]  /*2390*/  FADD R213, RZ, R39 ;  /* 0x00000027ffd57221 */ /* 0x000fe20000000000 */
[----:B------:R-:W-:-:S01]  /*23a0*/  FADD R212, RZ, R40 ;  /* 0x00000028ffd47221 */ /* 0x000fc20000000000 */
[----:B------:R-:W-:Y:S01]  /*23b0*/  FADD R211, RZ, R41 ;  /* 0x00000029ffd37221 */ /* 0x000fe20000000000 */
[----:B------:R0:W-:Y:S01]  /*23c0*/  STL [R1], R227 ;  /* 0x000000e301007387 */ /* 0x0001e20000100800 */
        /* <DEDUP_REMOVED lines=94> */
[----:B0-----:R-:W-:-:S05]  /*29b0*/  FADD R227, RZ, R131 ;  /* 0x00000083ffe37221 */ /* 0x001fca0000000000 */
[----:B------:R0:W-:Y:S02]  /*29c0*/  STL [R1+0x1c], R227 ;  /* 0x00001ce301007387 */ /* 0x0001e40000100800 */
        /* <DEDUP_REMOVED lines=39> */
[----:B------:R0:W-:Y:S04]  /*2c40*/  STL [R1+0x6c], R227 ;  /* 0x00006ce301007387 */ /* 0x0001e80000100800 */
[----:B0-----:R0:W5:Y:S01]  /*2c50*/  LDL.LU R227, [R1+0x80] ;  /* 0x0000800001e37983 */ /* 0x0011620000300800 */
[----:B------:R-:W-:-:S05]  /*2c60*/  UMOV UR6, URZ ;  /* 0x0000003f00067c82 */ /* 0x000fca0008000000 */
.L_x_18:
[----:B------:R-:W-:Y:S01]  /*2c70*/  UIADD3 UR16, UR5, 0x1, URZ ;  /* 0x0000000105107890 */ /* 0x000fe2000fffe03f */
[----:B------:R-:W-:-:S03]  /*2c80*/  UMOV UR8, 0x1 ;  /* 0x0000000100087882 */ /* 0x000fc60000000000 */
[----:B------:R-:W-:-:S04]  /*2c90*/  UISETP.NE.AND UP0, UPT, UR16, 0x4, UPT ;  /* 0x000000041000788c */ /* 0x000fc8000bf05270 */
[----:B------:R-:W-:Y:S02]  /*2ca0*/  USEL UR17, URZ, 0x1, UP0 ;  /* 0x000000013f117887 */ /* 0x000fe40008000000 */
[----:B------:R-:W-:Y:S02]  /*2cb0*/  USEL UR16, UR16, URZ, UP0 ;  /* 0x0000003f10107287 */ /* 0x000fe40008000000 */
[----:B------:R-:W-:-:S12]  /*2cc0*/  ULOP3.LUT UR17, UR4, UR17, URZ, 0x3c, !UPT ;  /* 0x0000001104117292 */ /* 0x000fd8000f8e3c3f */
.L_x_13:
[----:B------:R-:W-:-:S04]  /*2cd0*/  UISETP.LT.AND UP0, UPT, UR12, 0x1, UPT ;  /* 0x000000010c00788c */ /* 0x000fc8000bf01270 */
[----:B------:R-:W-:-:S04]  /*2ce0*/  USEL UR9, UR12, 0x1, UP0 ;  /* 0x000000010c097887 */ /* 0x000fc80008000000 */
[----:B------:R-:W-:-:S04]  /*2cf0*/  UIADD3 UR19, UR12, -UR9, URZ ;  /* 0x800000090c137290 */ /* 0x000fc8000fffe03f */
[----:B------:R-:W-:-:S06]  /*2d00*/  UISETP.GE.AND UP0, UPT, UR19, 0x1, UPT ;  /* 0x000000011300788c */ /* 0x000fcc000bf06270 */
[----:B------:R-:W-:-:S13]  /*2d10*/  PLOP3.LUT P0, PT, PT, PT, UP0, 0x80, 0x0 ;  /* 0x000000000000781c */ /* 0x000fda0003f0f008 */
[----:B------:R-:W-:Y:S05]  /*2d20*/  @!P0 BRA `(.L_x_19) ;  /* 0x0000001000b88947 */ /* 0x000fea0003800000 */
[----:B------:R-:W-:Y:S01]  /*2d30*/  UMOV UR18, UR5 ;  /* 0x0000000500127c82 */ /* 0x000fe20008000000 */
[----:B------:R-:W-:-:S05]  /*2d40*/  ULDC UR27, c[0x0][0x50c] ;  /* 0x00014300001b7ab9 */ /* 0x000fca0000000800 */
.L_x_27:
[----:B------:R-:W-:-:S06]  /*2d50*/  UISETP.NE.AND UP0, UPT, UR25, 0x3, UPT ;  /* 0x000000031900788c */ /* 0x000fcc000bf05270 */
[----:B------:R-:W-:-:S13]  /*2d60*/  PLOP3.LUT P1, PT, PT, PT, UP0, 0x80, 0x0 ;  /* 0x000000000000781c */ /* 0x000fda0003f2f008 */
[----:B-1---5:R-:W-:Y:S05]  /*2d70*/  @!P1 BRA `(.L_x_20) ;  /* 0x0000000000049947 */ /* 0x022fea0003800000 */
[----:B------:R-:W-:Y:S01]  /*2d80*/  BPT.TRAP 0x1 ;  /* 0x000000040000795c */ /* 0x000fe20000300000 */
.L_x_20:
[----:B------:R-:W1:Y:S01]  /*2d90*/  S2UR UR9, SR_CgaCtaId ;  /* 0x00000000000979c3 */ /* 0x000e620000008800 */
[----:B------:R-:W-:Y:S01]  /*2da0*/  UMOV UR14, 0x400 ;  /* 0x00000400000e7882 */ /* 0x000fe20000000000 */
[----:B------:R-:W-:-:S05]  /*2db0*/  IMAD.U32 R229, RZ, RZ, UR17 ;  /* 0x00000011ffe57e24 */ /* 0x000fca000f8e00ff */
[----:B------:R-:W-:Y:S01]  /*2dc0*/  SHF.L.U32 R229, R229, 0x1f, RZ ;  /* 0x0000001fe5e57819 */ /* 0x000fe200000006ff */
[----:B-1----:R-:W-:-:S04]  /*2dd0*/  ULEA UR14, UR9, UR14, 0x18 ;  /* 0x0000000e090e7291 */ /* 0x002fc8000f8ec03f */
[----:B------:R-:W-:-:S09]  /*2de0*/  ULEA UR9, UR16, UR14, 0x3 ;  /* 0x0000000e10097291 */ /* 0x000fd2000f8e183f */
[----:B------:R1:W2:Y:S01]  /*2df0*/  SYNCS.PHASECHK.TRANS64.TRYWAIT P0, [UR9], R229 ;  /* 0x000000e5ff0075a7 */ /* 0x0002a20008000149 */
[----:B------:R-:W-:Y:S05]  /*2e00*/  @!P1 BRA `(.L_x_21) ;  /* 0x0000000000049947 */ /* 0x000fea0003800000 */
[----:B------:R-:W-:Y:S01]  /*2e10*/  BPT.TRAP 0x1 ;  /* 0x000000040000795c */ /* 0x000fe20000300000 */
.L_x_21:
[----:B--2---:R-:W-:Y:S05]  /*2e20*/  @P0 BRA `(.L_x_22) ;  /* 0x0000000000080947 */ /* 0x004fea0003800000 */
[----:B------:R-:W2:Y:S02]  /*2e30*/  SYNCS.PHASECHK.TRANS64.TRYWAIT P0, [UR9], R229 ;  /* 0x000000e5ff0075a7 */ /* 0x000ea40008000149 */
[----:B--2---:R-:W-:Y:S05]  /*2e40*/  @!P0 BRA `(.L_x_23) ;  /* 0x000000d0009c8947 */ /* 0x004fea0003800000 */
.L_x_22:
[----:B------:R-:W-:Y:S01]  /*2e50*/  UIADD3 UR9, UR14, 0x10100, URZ ;  /* 0x000101000e097890 */ /* 0x000fe2000fffe03f */
[----:B------:R-:W-:Y:S01]  /*2e60*/  WARPGROUP.ARRIVE ;  /* 0x00000000000079c5 */ /* 0x000fe20000000000 */
[----:B------:R-:W-:Y:S02]  /*2e70*/  UISETP.NE.AND UP0, UPT, UR7, URZ, UPT ;  /* 0x0000003f0700728c */ /* 0x000fe4000bf05270 */
[----:B------:R-:W-:Y:S02]  /*2e80*/  USHF.R.U32.HI UR9, URZ, 0x4, UR9 ;  /* 0x000000043f097899 */ /* 0x000fe40008011609 */
[----:B------:R-:W-:Y:S02]  /*2e90*/  USEL UR8, UR8, URZ, !UP0 ;  /* 0x0000003f08087287 */ /* 0x000fe4000c000000 */
[----:B------:R-:W-:Y:S02]  /*2ea0*/  ULOP3.LUT UR9, UR9, 0x3fff, URZ, 0xc0, !UPT ;  /* 0x00003fff09097892 */ /* 0x000fe4000f8ec03f */
[----:B------:R-:W-:-:S02]  /*2eb0*/  ULOP3.LUT UR7, UR15, 0x10000, URZ, 0xfc, !UPT ;  /* 0x000100000f077892 */ /* 0x000fc4000f8efc3f */
[----:B------:R-:W-:Y:S02]  /*2ec0*/  ULOP3.LUT UR9, UR9, 0x10000, URZ, 0xfc, !UPT ;  /* 0x0001000009097892 */ /* 0x000fe4000f8efc3f */
[----:B------:R-:W-:Y:S02]  /*2ed0*/  UISETP.NE.U32.AND UP0, UPT, UR8, URZ, UPT ;  /* 0x0000003f0800728c */ /* 0x000fe4000bf05070 */
[----:B------:R-:W-:Y:S02]  /*2ee0*/  ULEA UR7, UR16, UR7, 0xa ;  /* 0x0000000710077291 */ /* 0x000fe4000f8e503f */
[----:B------:R-:W-:Y:S01]  /*2ef0*/  ULEA UR26, UR16, UR9, 0xb ;  /* 0x00000009101a7291 */ /* 0x000fe2000f8e583f */
[----:B------:R-:W-:Y:S02]  /*2f00*/  UMOV UR11, 0x40000040 ;  /* 0x40000040000b7882 */ /* 0x000fe40000000000 */
[----:B------:R-:W-:Y:S01]  /*2f10*/  UMOV UR9, 0x40000040 ;  /* 0x4000004000097882 */ /* 0x000fe20000000000 */
[----:B------:R-:W-:Y:S01]  /*2f20*/  UIADD3 UR6, UR6, 0x4, URZ ;  /* 0x0000000406067890 */ /* 0x000fe2000fffe03f */
[----:B------:R-:W-:-:S02]  /*2f30*/  UMOV UR8, UR7 ;  /* 0x0000000700087c82 */ /* 0x000fc40008000000 */
[----:B------:R-:W-:Y:S02]  /*2f40*/  UMOV UR10, UR26 ;  /* 0x0000001a000a7c82 */ /* 0x000fe40008000000 */
[----:B------:R-:W-:Y:S01]  /*2f50*/  QGMMA.64x256x32.F32.E5M2.E5M2 R24, gdesc[UR8], R24, UP0 ;  /* 0x03e00000081879f3 */ /* 0x000fe2000bf03818 */
[----:B------:R-:W-:Y:S02]  /*2f60*/  UIADD3 UR8, UR7, 0x2, URZ ;  /* 0x0000000207087890 */ /* 0x000fe4000fffe03f */
[----:B------:R-:W-:Y:S01]  /*2f70*/  UIADD3 UR10, UR26, 0x2, URZ ;  /* 0x000000021a0a7890 */ /* 0x000fe2000fffe03f */
[----:B------:R-:W-:Y:S01]  /*2f80*/  UMOV UR9, 0x40000040 ;  /* 0x4000004000097882 */ /* 0x000fe20000000000 */
[----:B------:R-:W-:Y:S01]  /*2f90*/  UMOV UR11, 0x40000040 ;  /* 0x40000040000b7882 */ /* 0x000fe20000000000 */
[----:B------:R-:W-:-:S15]  /*2fa0*/  UISETP.NE.AND UP0, UPT, UR6, UR27, UPT ;  /* 0x0000001b0600728c */ /* 0x000fde000bf05270 */
[----:B------:R-:W-:-:S07]  /*2fb0*/  NOP ;  /* 0x0000000000007918 */ /* 0x000fce0000000000 */
[----:B------:R-:W-:Y:S01]  /*2fc0*/  QGMMA.64x256x32.F32.E5M2.E5M2 R24, gdesc[UR8], R24 ;  /* 0x03e00000081879f3 */ /* 0x000fe20008703818 */
[----:B------:R-:W-:Y:S02]  /*2fd0*/  UIADD3 UR8, UR7, 0x4, URZ ;  /* 0x0000000407087890 */ /* 0x000fe4000fffe03f */
[----:B------:R-:W-:Y:S01]  /*2fe0*/  UIADD3 UR10, UR26, 0x4, URZ ;  /* 0x000000041a0a7890 */ /* 0x000fe2000fffe03f */
[----:B------:R-:W-:Y:S01]  /*2ff0*/  UMOV UR9, 0x40000040 ;  /* 0x4000004000097882 */ /* 0x000fe20000000000 */
[----:B------:R-:W-:-:S15]  /*3000*/  UMOV UR11, 0x40000040 ;  /* 0x40000040000b7882 */ /* 0x000fde0000000000 */
[----:B------:R-:W-:-:S08]  /*3010*/  NOP ;  /* 0x0000000000007918 */ /* 0x000fd00000000000 */
[----:B------:R-:W-:Y:S01]  /*3020*/  QGMMA.64x256x32.F32.E5M2.E5M2 R24, gdesc[UR8], R24 ;  /* 0x03e00000081879f3 */ /* 0x000fe20008703818 */
[----:B------:R-:W-:Y:S02]  /*3030*/  UIADD3 UR8, UR7, 0x6, URZ ;  /* 0x0000000607087890 */ /* 0x000fe4000fffe03f */
[----:B------:R-:W-:Y:S01]  /*3040*/  UIADD3 UR10, UR26, 0x6, URZ ;  /* 0x000000061a0a7890 */ /* 0x000fe2000fffe03f */
[----:B------:R-:W-:Y:S01]  /*3050*/  UMOV UR9, 0x40000040 ;  /* 0x4000004000097882 */ /* 0x000fe20000000000 */
[----:B------:R-:W-:Y:S01]  /*3060*/  UMOV UR11, 0x40000040 ;  /* 0x40000040000b7882 */ /* 0x000fe20000000000 */
[----:B------:R-:W-:-:S06]  /*3070*/  USEL UR7, URZ, 0x1, UP0 ;  /* 0x000000013f077887 */ /* 0x000fcc0008000000 */
[----:B------:R-:W-:-:S15]  /*3080*/  ISETP.NE.AND P0, PT, RZ, UR7, PT ;  /* 0x00000007ff007c0c */ /* 0x000fde000bf05270 */
[----:B------:R-:W-:-:S01]  /*3090*/  NOP ;  /* 0x0000000000007918 */ /* 0x000fc20000000000 */
[----:B------:R-:W-:Y:S03]  /*30a0*/  QGMMA.64x256x32.F32.E5M2.E5M2 R24, gdesc[UR8], R24, gsb0 ;  /* 0x03e00000081879f3 */ /* 0x000fe60008003818 */
[----:B------:R-:W-:Y:S02]  /*30b0*/  WARPGROUP.DEPBAR.LE gsb0, 0x1 ;  /* 0x00008000000079c5 */ /* 0x000fe40000010100 */
[----:B------:R-:W-:Y:S05]  /*30c0*/  @!P0 BRA `(.L_x_24) ;  /* 0x0000000c00708947 */ /* 0x000fea0003800000 */
[----:B------:R-:W-:Y:S02]  /*30d0*/  WARPGROUP.DEPBAR.LE gsb0, 0x0 ;  /* 0x00008000000079c5 */ /* 0x000fe40000010000 */
[----:B-----5:R-:W-:-:S01]  /*30e0*/  FADD R227, R25, R227 ;  /* 0x000000e319e37221 */ /* 0x020fc20000000000 */
[----:B------:R-:W-:Y:S01]  /*30f0*/  FADD R226, R26, R226 ;  /* 0x000000e21ae27221 */ /* 0x000fe20000000000 */
[----:B------:R-:W-:-:S01]  /*3100*/  FADD R225, R27, R225 ;  /* 0x000000e11be17221 */ /* 0x000fc20000000000 */
[----:B------:R-:W-:Y:S01]  /*3110*/  FADD R224, R28, R224 ;  /* 0x000000e01ce07221 */ /* 0x000fe20000000000 */
[----:B------:R-:W-:-:S01]  /*3120*/  FADD R223, R29, R223 ;  /* 0x000000df1ddf7221 */ /* 0x000fc20000000000 */
[----:B------:R2:W-:Y:S01]  /*3130*/  STL [R1+0x80], R227 ;  /* 0x000080e301007387 */ /* 0x0005e20000100800 */
[----:B------:R-:W-:-:S01]  /*3140*/  FADD R222, R30, R222 ;  /* 0x000000de1ede7221 */ /* 0x000fc20000000000 */
[----:B------:R-:W-:Y:S01]  /*3150*/  FADD R221, R31, R221 ;  /* 0x000000dd1fdd7221 */ /* 0x000fe20000000000 */
[----:B------:R-:W-:-:S01]  /*3160*/  FADD R220, R32, R220 ;  /* 0x000000dc20dc7221 */ /* 0x000fc20000000000 */
[----:B------:R-:W-:Y:S01]  /*3170*/  FADD R219, R33, R219 ;  /* 0x000000db21db7221 */ /* 0x000fe20000000000 */
[----:B------:R-:W-:-:S01]  /*3180*/  FADD R218, R34, R218 ;  /* 0x000000da22da7221 */ /* 0x000fc20000000000 */
[----:B------:R-:W-:Y:S01]  /*3190*/  FADD R217, R35, R217 ;  /* 0x000000d923d97221 */ /* 0x000fe20000000000 */
[----:B------:R-:W-:-:S01]  /*31a0*/  FADD R216, R36, R216 ;  /* 0x000000d824d87221 */ /* 0x000fc20000000000 */
[----:B------:R-:W-:Y:S01]  /*31b0*/  FADD R215, R37, R215 ;  /* 0x000000d725d77221 */ /* 0x000fe20000000000 */
[----:B------:R-:W-:-:S01]  /*31c0*/  FADD R214, R38, R214 ;  /* 0x000000d626d67221 */ /* 0x000fc20000000000 */
[----:B--2---:R-:W2:Y:S01]  /*31d0*/  LDL.LU R227, [R1+0x28] ;  /* 0x0000280001e37983 */ /* 0x004ea20000300800 */
[----:B------:R-:W-:-:S01]  /*31e0*/  FADD R213, R39, R213 ;  /* 0x000000d527d57221 */ /* 0x000fc20000000000 */
[----:B------:R-:W-:Y:S01]  /*31f0*/  FADD R212, R40, R212 ;  /* 0x000000d428d47221 */ /* 0x000fe20000000000 */
[----:B------:R-:W-:-:S01]  /*3200*/  FADD R211, R41, R211 ;  /* 0x000000d329d37221 */ /* 0x000fc20000000000 */
[----:B------:R3:W-:Y:S01]  /*3210*/  STL [R1+0x84], R226 ;  /* 0x000084e201007387 */ /* 0x0007e20000100800 */
[----:B------:R-:W-:-:S03]  /*3220*/  FADD R228, R24, R228 ;  /* 0x000000e418e47221 */ /* 0x000fc60000000000 */
[----:B---3--:R-:W3:Y:S04]  /*3230*/  LDL.LU R226, [R1+0x24] ;  /* 0x0000240001e27983 */ /* 0x008ee80000300800 */
[----:B------:R4:W-:Y:S04]  /*3240*/  STL [R1+0x88], R225 ;  /* 0x000088e101007387 */ /* 0x0009e80000100800 */
[----:B----4-:R-:W4:Y:S04]  /*3250*/  LDL.LU R225, [R1+0x20] ;  /* 0x0000200001e17983 */ /* 0x010f280000300800 */
[----:B------:R0:W-:Y:S04]  /*3260*/  STL [R1+0x8c], R224 ;  /* 0x00008ce001007387 */ /* 0x0001e80000100800 */
[----:B0-----:R-:W4:Y:S04]  /*3270*/  LDL.LU R224, [R1+0x1c] ;  /* 0x00001c0001e07983 */ /* 0x001f280000300800 */
        /* <DEDUP_REMOVED lines=13> */
[----:B0-----:R-:W4:Y:S04]  /*3350*/  LDL.LU R217, [R1] ;  /* 0x0000000001d97983 */ /* 0x001f280000300800 */
[----:B------:R-:W-:Y:S04]  /*3360*/  STL [R1+0xac], R216 ;  /* 0x0000acd801007387 */ /* 0x000fe80000100800 */
[----:B------:R-:W-:Y:S04]  /*3370*/  STL [R1+0xb0], R215 ;  /* 0x0000b0d701007387 */ /* 0x000fe80000100800 */
[----:B------:R-:W-:Y:S04]  /*3380*/  STL [R1+0xb4], R214 ;  /* 0x0000b4d601007387 */ /* 0x000fe80000100800 */
[----:B------:R-:W-:Y:S04]  /*3390*/  STL [R1+0xb8], R213 ;  /* 0x0000b8d501007387 */ /* 0x000fe80000100800 */
[----:B------:R-:W-:Y:S04]  /*33a0*/  STL [R1+0xbc], R212 ;  /* 0x0000bcd401007387 */ /* 0x000fe80000100800 */
[----:B------:R0:W-:Y:S01]  /*33b0*/  STL [R1+0xc0], R211 ;  /* 0x0000c0d301007387 */ /* 0x0001e20000100800 */
[----:B--2---:R-:W-:-:S01]  /*33c0*/  FADD R227, R134, R227 ;  /* 0x000000e386e37221 */ /* 0x004fc20000000000 */
[----:B---3--:R-:W-:Y:S01]  /*33d0*/  FADD R226, R133, R226 ;  /* 0x000000e285e27221 */ /* 0x008fe20000000000 */
[----:B----4-:R-:W-:-:S01]  /*33e0*/  FADD R225, R132, R225 ;  /* 0x000000e184e17221 */ /* 0x010fc20000000000 */
[----:B------:R-:W-:Y:S01]  /*33f0*/  FADD R224, R131, R224 ;  /* 0x000000e083e07221 */ /* 0x000fe20000000000 */
[----:B------:R-:W-:-:S01]  /*3400*/  FADD R223, R130, R223 ;  /* 0x000000df82df7221 */ /* 0x000fc20000000000 */
[----:B------:R-:W-:Y:S01]  /*3410*/  FADD R222, R129, R222 ;  /* 0x000000de81de7221 */ /* 0x000fe20000000000 */
[----:B------:R-:W-:-:S01]  /*3420*/  FADD R221, R128, R221 ;  /* 0x000000dd80dd7221 */ /* 0x000fc20000000000 */
[----:B------:R-:W-:Y:S01]  /*3430*/  FADD R220, R127, R220 ;  /* 0x000000dc7fdc7221 */ /* 0x000fe20000000000 */
[----:B------:R-:W-:-:S01]  /*3440*/  FADD R219, R126, R219 ;  /* 0x000000db7edb7221 */ /* 0x000fc20000000000 */
[----:B------:R-:W-:Y:S01]  /*3450*/  FADD R218, R125, R218 ;  /* 0x000000da7dda7221 */ /* 0x000fe20000000000 */
[----:B------:R-:W-:-:S05]  /*3460*/  FADD R217, R124, R217 ;  /* 0x000000d97cd97221 */ /* 0x000fca0000000000 */
[----:B------:R2:W-:Y:S04]  /*3470*/  STL [R1], R217 ;  /* 0x000000d901007387 */ /* 0x0005e80000100800 */
[----:B------:R3:W-:Y:S04]  /*3480*/  STL [R1+0x4], R218 ;  /* 0x000004da01007387 */ /* 0x0007e80000100800 */
[----:B------:R4:W-:Y:S04]  /*3490*/  STL [R1+0x8], R219 ;  /* 0x000008db01007387 */ /* 0x0009e80000100800 */
[----:B------:R1:W-:Y:S04]  /*34a0*/  STL [R1+0xc], R220 ;  /* 0x00000cdc01007387 */ /* 0x0003e80000100800 */
[----:B------:R1:W-:Y:S04]  /*34b0*/  STL [R1+0x10], R221 ;  /* 0x000010dd01007387 */ /* 0x0003e80000100800 */
[----:B------:R1:W-:Y:S04]  /*34c0*/  STL [R1+0x14], R222 ;  /* 0x000014de01007387 */ /* 0x0003e80000100800 */
[----:B------:R1:W-:Y:S04]  /*34d0*/  STL [R1+0x18], R223 ;  /* 0x000018df01007387 */ /* 0x0003e80000100800 */
[----:B------:R1:W-:Y:S04]  /*34e0*/  STL [R1+0x1c], R224 ;  /* 0x00001ce001007387 */ /* 0x0003e80000100800 */
[----:B0-----:R-:W4:Y:S04]  /*34f0*/  LDL.LU R211, [R1+0x2c] ;  /* 0x00002c0001d37983 */ /* 0x001f280000300800 */
[----:B------:R0:W-:Y:S04]  /*3500*/  STL [R1+0x20], R225 ;  /* 0x000020e101007387 */ /* 0x0001e80000100800 */
[----:B------:R-:W4:Y:S04]  /*3510*/  LDL.LU R212, [R1+0x30] ;  /* 0x0000300001d47983 */ /* 0x000f280000300800 */
[----:B------:R0:W-:Y:S04]  /*3520*/  STL [R1+0x24], R226 ;  /* 0x000024e201007387 */ /* 0x0001e80000100800 */
[----:B------:R-:W4:Y:S04]  /*3530*/  LDL.LU R213, [R1+0x34] ;  /* 0x0000340001d57983 */ /* 0x000f280000300800 */
[----:B------:R0:W-:Y:S04]  /*3540*/  STL [R1+0x28], R227 ;  /* 0x000028e301007387 */ /* 0x0001e80000100800 */
[----:B------:R-:W4:Y:S04]  /*3550*/  LDL.LU R214, [R1+0x38] ;  /* 0x0000380001d67983 */ /* 0x000f280000300800 */
[----:B------:R-:W4:Y:S04]  /*3560*/  LDL.LU R215, [R1+0x3c] ;  /* 0x00003c0001d77983 */ /* 0x000f280000300800 */
[----:B------:R-:W4:Y:S04]  /*3570*/  LDL.LU R216, [R1+0x40] ;  /* 0x0000400001d87983 */ /* 0x000f280000300800 */
[----:B--2---:R-:W2:Y:S04]  /*3580*/  LDL.LU R217, [R1+0x44] ;  /* 0x0000440001d97983 */ /* 0x004ea80000300800 */
[----:B---3--:R-:W3:Y:S04]  /*3590*/  LDL.LU R218, [R1+0x48] ;  /* 0x0000480001da7983 */ /* 0x008ee80000300800 */
[----:B----4-:R-:W4:Y:S04]  /*35a0*/  LDL.LU R219, [R1+0x4c] ;  /* 0x00004c0001db7983 */ /* 0x010f280000300800 */
[----:B-1----:R-:W4:Y:S04]  /*35b0*/  LDL.LU R220, [R1+0x50] ;  /* 0x0000500001dc7983 */ /* 0x002f280000300800 */
[----:B------:R-:W4:Y:S04]  /*35c0*/  LDL.LU R221, [R1+0x54] ;  /* 0x0000540001dd7983 */ /* 0x000f280000300800 */
[----:B------:R-:W4:Y:S04]  /*35d0*/  LDL.LU R222, [R1+0x58] ;  /* 0x0000580001de7983 */ /* 0x000f280000300800 */
[----:B------:R-:W4:Y:S04]  /*35e0*/  LDL.LU R223, [R1+0x5c] ;  /* 0x00005c0001df7983 */ /* 0x000f280000300800 */
[----:B------:R-:W4:Y:S04]  /*35f0*/  LDL.LU R224, [R1+0x60] ;  /* 0x0000600001e07983 */ /* 0x000f280000300800 */
[----:B0-----:R-:W4:Y:S04]  /*3600*/  LDL.LU R225, [R1+0x64] ;  /* 0x0000640001e17983 */ /* 0x001f280000300800 */
[----:B------:R-:W4:Y:S04]  /*3610*/  LDL.LU R226, [R1+0x68] ;  /* 0x0000680001e27983 */ /* 0x000f280000300800 */
[----:B------:R-:W4:Y:S01]  /*3620*/  LDL.LU R227, [R1+0x6c] ;  /* 0x00006c0001e37983 */ /* 0x000f220000300800 */
[----:B------:R-:W-:-:S05]  /*3630*/  FADD R211, R135, R211 ;  /* 0x000000d387d37221 */ /* 0x000fca0000000000 */
[----:B------:R0:W-:Y:S01]  /*3640*/  STL [R1+0x2c], R211 ;  /* 0x00002cd301007387 */ /* 0x0001e20000100800 */
[----:B------:R-:W-:-:S03]  /*3650*/  FADD R212, R136, R212 ;  /* 0x000000d488d47221 */ /* 0x000fc60000000000 */
[----:B0-----:R0:W5:Y:S01]  /*3660*/  LDL.LU R211, [R1+0xc0] ;  /* 0x0000c00001d37983 */ /* 0x0011620000300800 */
[----:B------:R-:W-:-:S03]  /*3670*/  FADD R213, R137, R213 ;  /* 0x000000d589d57221 */ /* 0x000fc60000000000 */
[----:B------:R1:W-:Y:S01]  /*3680*/  STL [R1+0x30], R212 ;  /* 0x000030d401007387 */ /* 0x0003e20000100800 */
[----:B------:R-:W-:-:S01]  /*3690*/  FADD R214, R138, R214 ;  /* 0x000000d68ad67221 */ /* 0x000fc20000000000 */
[----:B------:R-:W-:Y:S02]  /*36a0*/  FADD R215, R139, R215 ;  /* 0x000000d78bd77221 */ /* 0x000fe40000000000 */
[----:B-1----:R0:W5:Y:S01]  /*36b0*/  LDL.LU R212, [R1+0xbc] ;  /* 0x0000bc0001d47983 */ /* 0x0021620000300800 */
[----:B------:R-:W-:-:S03]  /*36c0*/  FADD R216, R140, R216 ;  /* 0x000000d88cd87221 */ /* 0x000fc60000000000 */
[----:B------:R1:W-:Y:S01]  /*36d0*/  STL [R1+0x34], R213 ;  /* 0x000034d501007387 */ /* 0x0003e20000100800 */
[----:B--2---:R-:W-:-:S03]  /*36e0*/  FADD R217, R141, R217 ;  /* 0x000000d98dd97221 */ /* 0x004fc60000000000 */
[----:B-1----:R0:W5:Y:S01]  /*36f0*/  LDL.LU R213, [R1+0xb8] ;  /* 0x0000b80001d57983 */ /* 0x0021620000300800 */
[----:B---3--:R-:W-:-:S03]  /*3700*/  FADD R218, R142, R218 ;  /* 0x000000da8eda7221 */ /* 0x008fc60000000000 */
[----:B------:R1:W-:Y:S01]  /*3710*/  STL [R1+0x38], R214 ;  /* 0x000038d601007387 */ /* 0x0003e20000100800 */
[----:B----4-:R-:W-:-:S01]  /*3720*/  FADD R219, R143, R219 ;  /* 0x000000db8fdb7221 */ /* 0x010fc20000000000 */
[----:B------:R-:W-:Y:S02]  /*3730*/  FADD R220, R144, R220 ;  /* 0x000000dc90dc7221 */ /* 0x000fe40000000000 */
[----:B-1----:R0:W5:Y:S04]  /*3740*/  LDL.LU R214, [R1+0xb4] ;  /* 0x0000b40001d67983 */ /* 0x0021680000300800 */
[----:B------:R1:W-:Y:S01]  /*3750*/  STL [R1+0x3c], R215 ;  /* 0x00003cd701007387 */ /* 0x0003e20000100800 */
[----:B------:R-:W-:-:S01]  /*3760*/  FADD R221, R145, R221 ;  /* 0x000000dd91dd7221 */ /* 0x000fc20000000000 */
[----:B------:R-:W-:-:S02]  /*3770*/  FADD R222, R146, R222 ;  /* 0x000000de92de7221 */ /* 0x000fc40000000000 */
[----:B-1----:R0:W5:Y:S04]  /*3780*/  LDL.LU R215, [R1+0xb0] ;  /* 0x0000b00001d77983 */ /* 0x0021680000300800 */
[----:B------:R1:W-:Y:S01]  /*3790*/  STL [R1+0x40], R216 ;  /* 0x000040d801007387 */ /* 0x0003e20000100800 */
[----:B------:R-:W-:-:S03]  /*37a0*/  FADD R223, R147, R223 ;  /* 0x000000df93df7221 */ /* 0x000fc60000000000 */
        /* <DEDUP_REMOVED lines=13> */
[----:B------:R1:W-:Y:S04]  /*3880*/  STL [R1+0x54], R221 ;  /* 0x000054dd01007387 */ /* 0x0003e80000100800 */
        /* <DEDUP_REMOVED lines=12> */
[----:B-1----:R0:W5:Y:S01]  /*3950*/  LDL.LU R227, [R1+0x80] ;  /* 0x0000800001e37983 */ /* 0x0021620000300800 */
        /* <DEDUP_REMOVED lines=82> */
[----:B0-----:R-:W-:-:S06]  /*3e80*/  UMOV UR6, URZ ;  /* 0x0000003f00067c82 */ /* 0x001fcc0008000000 */
.L_x_24:
[----:B------:R-:W-:Y:S05]  /*3e90*/  @!P1 BRA `(.L_x_25) ;  /* 0x0000000000049947 */ /* 0x000fea0003800000 */
[----:B------:R-:W-:Y:S01]  /*3ea0*/  BPT.TRAP 0x1 ;  /* 0x000000040000795c */ /* 0x000fe20000300000 */
.L_x_25:
[----:B------:R-:W-:Y:S02]  /*3eb0*/  UISETP.GT.U32.AND UP0, UPT, UR13, 0x1, UPT ;  /* 0x000000010d00788c */ /* 0x000fe4000bf04070 */
[----:B------:R-:W-:-:S04]  /*3ec0*/  ULEA UR8, UR18, UR14, 0x3 ;  /* 0x0000000e12087291 */ /* 0x000fc8000f8e183f */
[----:B------:R-:W-:Y:S01]  /*3ed0*/  UIADD3 UR8, UR8, 0x20, URZ ;  /* 0x0000002008087890 */ /* 0x000fe2000fffe03f */
[----:B------:R-:W-:-:S03]  /*3ee0*/  PLOP3.LUT P0, PT, PT, PT, UP0, 0x80, 0x0 ;  /* 0x000000000000781c */ /* 0x000fc60003f0f008 */
[----:B------:R-:W-:-:S09]  /*3ef0*/  UPRMT UR8, URZ, 0x654, UR8 ;  /* 0x000006543f087896 */ /* 0x000fd20008000008 */
[----:B------:R-:W-:Y:S01]  /*3f00*/  SYNCS.ARRIVE.TRANS64.RED.A1T0 RZ, [UR8], RZ ;  /* 0x000000ffffff79a7 */ /* 0x000fe20008100408 */
[----:B------:R-:W-:Y:S05]  /*3f10*/  @P0 BRA `(.L_x_26) ;  /* 0x0000000000040947 */ /* 0x000fea0003800000 */
[----:B------:R-:W-:Y:S01]  /*3f20*/  BPT.TRAP 0x1 ;  /* 0x000000040000795c */ /* 0x000fe20000300000 */
.L_x_26:
[----:B------:R-:W-:Y:S02]  /*3f30*/  UISETP.GT.AND UP2, UPT, UR19, 0x1, UPT ;  /* 0x000000011300788c */ /* 0x000fe4000bf44270 */
[----:B------:R-:W-:Y:S02]  /*3f40*/  UIADD3 UR16, UR16, 0x1, URZ ;  /* 0x0000000110107890 */ /* 0x000fe4000fffe03f */
[----:B------:R-:W-:Y:S02]  /*3f50*/  UIADD3 UR18, UR18, 0x1, URZ ;  /* 0x0000000112127890 */ /* 0x000fe4000fffe03f */
[----:B------:R-:W-:Y:S01]  /*3f60*/  PLOP3.LUT P0, PT, PT, PT, UP2, 0x80, 0x0 ;  /* 0x000000000000781c */ /* 0x000fe20003f0f028 */
[----:B------:R-:W-:Y:S02]  /*3f70*/  UISETP.NE.AND UP0, UPT, UR16, 0x4, UPT ;  /* 0x000000041000788c */ /* 0x000fe4000bf05270 */
[----:B------:R-:W-:Y:S02]  /*3f80*/  UIADD3 UR9, UR19, -0x1, URZ ;  /* 0xffffffff13097890 */ /* 0x000fe4000fffe03f */
[----:B------:R-:W-:-:S02]  /*3f90*/  USEL UR8, URZ, 0x1, UP0 ;  /* 0x000000013f087887 */ /* 0x000fc40008000000 */
[----:B------:R-:W-:Y:S02]  /*3fa0*/  UISETP.NE.AND UP1, UPT, UR18, 0x4, UPT ;  /* 0x000000041200788c */ /* 0x000fe4000bf25270 */
[----:B------:R-:W-:Y:S02]  /*3fb0*/  ULOP3.LUT UR17, UR17, UR8, URZ, 0x3c, !UPT ;  /* 0x0000000811117292 */ /* 0x000fe4000f8e3c3f */
[----:B------:R-:W-:Y:S02]  /*3fc0*/  USEL UR16, UR16, URZ, UP0 ;  /* 0x0000003f10107287 */ /* 0x000fe40008000000 */
[----:B------:R-:W-:Y:S01]  /*3fd0*/  USEL UR18, UR18, URZ, UP1 ;  /* 0x0000003f12127287 */ /* 0x000fe20008800000 */
[----:B------:R-:W-:Y:S01]  /*3fe0*/  UMOV UR8, 0x1 ;  /* 0x0000000100087882 */ /* 0x000fe20000000000 */
[----:B------:R-:W-:Y:S01]  /*3ff0*/  UMOV UR19, UR9 ;  /* 0x0000000900137c82 */ /* 0x000fe20008000000 */
[----:B------:R-:W-:Y:S09]  /*4000*/  @P0 BRA `(.L_x_27) ;  /* 0xffffffec00500947 */ /* 0x000ff2000383ffff */
.L_x_19:
[----:B------:R-:W-:-:S04]  /*4010*/  UISETP.NE.AND UP0, UPT, UR6, URZ, UPT ;  /* 0x0000003f0600728c */ /* 0x000fc8000bf05270 */
[----:B------:R-:W-:-:S06]  /*4020*/  USEL UR6, URZ, 0x1, !UP0 ;  /* 0x000000013f067887 */ /* 0x000fcc000c000000 */
[----:B------:R-:W-:-:S13]  /*4030*/  ISETP.NE.AND P0, PT, RZ, UR6, PT ;  /* 0x00000006ff007c0c */ /* 0x000fda000bf05270 */
[----:B------:R-:W-:Y:S05]  /*4040*/  @!P0 BRA `(.L_x_28) ;  /* 0x0000000c00c48947 */ /* 0x000fea0003800000 */
[----:B------:R-:W-:Y:S02]  /*4050*/  WARPGROUP.DEPBAR.LE gsb0, 0x0 ;  /* 0x00008000000079c5 */ /* 0x000fe40000010000 */
[----:B-----5:R-:W-:Y:S01]  /*4060*/  FADD R227, R25, R227 ;  /* 0x000000e319e37221 */ /* 0x020fe20000000000 */
[----:B------:R-:W-:-:S04]  /*4070*/  FADD R228, R24, R228 ;  /* 0x000000e418e47221 */ /* 0x000fc80000000000 */
[----:B------:R2:W-:Y:S04]  /*4080*/  STL [R1+0x80], R227 ;  /* 0x000080e301007387 */ /* 0x0005e80000100800 */
[----:B--2---:R-:W2:Y:S04]  /*4090*/  LDL.LU R227, [R1+0x6c] ;  /* 0x00006c0001e37983 */ /* 0x004ea80000300800 */
[----:B--2---:R2:W-:Y:S04]  /*40a0*/  STL [R1+0x84], R227 ;  /* 0x000084e301007387 */ /* 0x0045e80000100800 */
        /* <DEDUP_REMOVED lines=52> */
[----:B--2---:R-:W2:Y:S01]  /*43f0*/  LDL.LU R227, [R1] ;  /* 0x0000000001e37983 */ /* 0x004ea20000300800 */
[----:B------:R-:W-:Y:S01]  /*4400*/  FADD R226, R26, R226 ;  /* 0x000000e21ae27221 */ /* 0x000fe20000000000 */
        /* <DEDUP_REMOVED lines=97> */
[----:B--2---:R-:W-:-:S05]  /*4a20*/  FADD R227, R124, R227 ;  /* 0x000000e37ce37221 */ /* 0x004fca0000000000 */
[----:B------:R2:W-:Y:S04]  /*4a30*/  STL [R1], R227 ;  /* 0x000000e301007387 */ /* 0x0005e80000100800 */
[----:B--2---:R-:W2:Y:S02]  /*4a40*/  LDL.LU R227, [R1+0xec] ;  /* 0x0000ec0001e37983 */ /* 0x004ea40000300800 */
[----:B--2---:R-:W-:-:S05]  /*4a50*/  FADD R227, R125, R227 ;  /* 0x000000e37de37221 */ /* 0x004fca0000000000 */
[----:B------:R2:W-:Y:S04]  /*4a60*/  STL [R1+0x4], R227 ;  /* 0x000004e301007387 */ /* 0x0005e80000100800 */
        /* <DEDUP_REMOVED lines=78> */
[----:B--2---:R2:W5:Y:S02]  /*4f50*/  LDL.LU R227, [R1+0x80] ;  /* 0x0000800001e37983 */ /* 0x0045640000300800 */
.L_x_28:
[----:B------:R-:W-:Y:S02]  /*4f60*/  WARPGROUP.DEPBAR.LE gsb0, 0x0 ;  /* 0x00008000000079c5 */ /* 0x000fe40000010000 */
[----:B------:R-:W3:Y:S02]  /*4f70*/  LDC R24, c[0x0][0x28c] ;  /* 0x0000a300ff187b82 */ /* 0x000ee40000000800 */
[----:B---3--:R-:W-:-:S13]  /*4f80*/  ISETP.GE.AND P0, PT, R24, 0x1, PT ;  /* 0x000000011800780c */ /* 0x008fda0003f06270 */
[----:B------:R-:W-:Y:S05]  /*4f90*/  @!P0 BRA `(.L_x_29) ;  /* 0x0000000000408947 */ /* 0x000fea0003800000 */
[----:B------:R-:W-:-:S06]  /*4fa0*/  UISETP.NE.AND UP0, UPT, UR25, 0x3, UPT ;  /* 0x000000031900788c */ /* 0x000fcc000bf05270 */
[----:B------:R-:W-:-:S13]  /*4fb0*/  PLOP3.LUT P0, PT, PT, PT, UP0, 0x80, 0x0 ;  /* 0x000000000000781c */ /* 0x000fda0003f0f008 */
[----:B------:R-:W-:Y:S05]  /*4fc0*/  @!P0 BRA `(.L_x_30) ;  /* 0x0000000000048947 */ /* 0x000fea0003800000 */
[----:B------:R-:W-:Y:S01]  /*4fd0*/  BPT.TRAP 0x1 ;  /* 0x000000040000795c */ /* 0x000fe20000300000 */
.L_x_30:
[----:B------:R-:W-:-:S04]  /*4fe0*/  UISETP.LT.AND UP0, UPT, UR12, 0x1, UPT ;  /* 0x000000010c00788c */ /* 0x000fc8000bf01270 */
[----:B------:R-:W-:Y:S02]  /*4ff0*/  USEL UR6, UR12, 0x1, UP0 ;  /* 0x000000010c067887 */ /* 0x000fe40008000000 */
[----:B------:R-:W-:Y:S02]  /*5000*/  UISETP.GT.U32.AND UP0, UPT, UR13, 0x1, UPT ;  /* 0x000000010d00788c */ /* 0x000fe4000bf04070 */
[----:B------:R-:W-:-:S04]  /*5010*/  UIADD3 UR6, UR5, UR12, -UR6 ;  /* 0x0000000c05067290 */ /* 0x000fc8000fffe806 */
[----:B------:R-:W-:Y:S01]  /*5020*/  USHF.L.U32 UR6, UR6, 0x3, URZ ;  /* 0x0000000306067899 */ /* 0x000fe2000800063f */
[----:B------:R-:W-:-:S03]  /*5030*/  PLOP3.LUT P0, PT, PT, PT, UP0, 0x80, 0x0 ;  /* 0x000000000000781c */ /* 0x000fc60003f0f008 */
[----:B------:R-:W-:-:S04]  /*5040*/  ULOP3.LUT UR6, UR6, 0x18, URZ, 0xc0, !UPT ;  /* 0x0000001806067892 */ /* 0x000fc8000f8ec03f */
[----:B------:R-:W-:-:S04]  /*5050*/  UIADD3 UR6, UR14, 0x20, UR6 ;  /* 0x000000200e067890 */ /* 0x000fc8000fffe006 */
[----:B------:R-:W-:-:S09]  /*5060*/  UPRMT UR6, URZ, 0x654, UR6 ;  /* 0x000006543f067896 */ /* 0x000fd20008000006 */
[----:B------:R-:W-:Y:S01]  /*5070*/  SYNCS.ARRIVE.TRANS64.RED.A1T0 RZ, [UR6], RZ ;  /* 0x000000ffffff79a7 */ /* 0x000fe20008100406 */
[----:B------:R-:W-:Y:S05]  /*5080*/  @P0 BRA `(.L_x_29) ;  /* 0x0000000000040947 */ /* 0x000fea0003800000 */
[----:B------:R-:W-:Y:S01]  /*5090*/  BPT.TRAP 0x1 ;  /* 0x000000040000795c */ /* 0x000fe20000300000 */
.L_x_29:
[----:B------:R-:W-:Y:S01]  /*50a0*/  STL [R1+0x88], R3 ;  /* 0x0000880301007387 */ /* 0x000fe20000100800 */
[----:B------:R-:W3:Y:S01]  /*50b0*/  LDC R28, c[0x0][0x288] ;  /* 0x0000a200ff1c7b82 */ /* 0x000ee20000000800 */
[----:B------:R-:W-:Y:S02]  /*50c0*/  ULDC UR6, c[0x0][0x284] ;  /* 0x0000a10000067ab9 */ /* 0x000fe40000000800 */
[----:B------:R4:W-:Y:S04]  /*50d0*/  STL [R1+0x84], R2 ;  /* 0x0000840201007387 */ /* 0x0009e80000100800 */
[----:B----4-:R-:W4:Y:S04]  /*50e0*/  LDL.LU R2, [R1+0x7c] ;  /* 0x00007c0001027983 */ /* 0x010f280000300800 */
[----:B-----5:R0:W-:Y:S01]  /*50f0*/  STL [R1+0x80], R0 ;  /* 0x0000800001007387 */ /* 0x0201e20000100800 */
[----:B------:R-:W1:Y:S03]  /*5100*/  S2R R3, SR_TID.X ;  /* 0x0000000000037919 */ /* 0x000e660000002100 */
[----:B0-----:R-:W2:Y:S01]  /*5110*/  LDL.LU R0, [R1+0x78] ;  /* 0x0000780001007983 */ /* 0x001ea20000300800 */
[----:B-1----:R-:W-:-:S02]  /*5120*/  SHF.R.U32.HI R24, RZ, 0x2, R3 ;  /* 0x00000002ff187819 */ /* 0x002fc40000011603 */
[----:B------:R-:W-:Y:S02]  /*5130*/  LOP3.LUT R26, R3, 0x60, RZ, 0xc0, !PT ;  /* 0x00000060031a7812 */ /* 0x000fe400078ec0ff */
[----:B------:R-:W-:Y:S02]  /*5140*/  SHF.R.U32.HI R27, RZ, 0x7, R3 ;  /* 0x00000007ff1b7819 */ /* 0x000fe40000011603 */
[----:B------:R-:W-:Y:S02]  /*5150*/  LOP3.LUT R25, R24, 0x7, RZ, 0xc0, !PT ;  /* 0x0000000718197812 */ /* 0x000fe400078ec0ff */
[----:B------:R-:W-:Y:S02]  /*5160*/  SHF.R.U32.HI R26, RZ, 0x1, R26 ;  /* 0x00000001ff1a7819 */ /* 0x000fe4000001161a */
[----:B------:R-:W-:Y:S02]  /*5170*/  LOP3.LUT R24, R27, 0x1, RZ, 0xc0, !PT ;  /* 0x000000011b187812 */ /* 0x000fe400078ec0ff */
[----:B------:R-:W-:-:S03]  /*5180*/  IADD3 R27, RZ, -R26, -R25 ;  /* 0x8000001aff1b7210 */ /* 0x000fc60007ffe819 */
[C---:B------:R-:W-:Y:S02]  /*5190*/  IMAD.SHL.U32 R30, R24.reuse, 0x40, RZ ;  /* 0x00000040181e7824 */ /* 0x040fe400078e00ff */
[----:B------:R-:W-:Y:S01]  /*51a0*/  IMAD R29, R24, -0x40, R27 ;  /* 0xffffffc0181d7824 */ /* 0x000fe200078e021b */
[C---:B------:R-:W-:Y:S01]  /*51b0*/  LOP3.LUT R24, R3.reuse, 0x3, RZ, 0xc0, !PT ;  /* 0x0000000303187812 */ /* 0x040fe200078ec0ff */
[----:B------:R-:W-:Y:S01]  /*51c0*/  IMAD.SHL.U32 R27, R3, 0x2, RZ ;  /* 0x00000002031b7824 */ /* 0x000fe200078e00ff */
[----:B------:R-:W-:Y:S01]  /*51d0*/  LOP3.LUT R25, R30, 0x40, R25, 0xe2, !PT ;  /* 0x000000401e197812 */ /* 0x000fe200078ee219 */
[----:B------:R0:W5:Y:S03]  /*51e0*/  LDL.LU R3, [R1+0x88] ;  /* 0x0000880001037983 */ /* 0x0001660000300800 */
[----:B------:R-:W-:Y:S01]  /*51f0*/  LOP3.LUT R27, R27, 0x6, RZ, 0xc0, !PT ;  /* 0x000000061b1b7812 */ /* 0x000fe200078ec0ff */
[----:B---3--:R-:W-:-:S02]  /*5200*/  IMAD R24, R24, -0x2, R28 ;  /* 0xfffffffe18187824 */ /* 0x008fc400078e021c */
[C---:B----4-:R-:W-:Y:S02]  /*5210*/  IMAD.SHL.U32 R30, R2.reuse, 0x80, RZ ;  /* 0x00000080021e7824 */ /* 0x050fe400078e00ff */
[----:B------:R-:W-:Y:S02]  /*5220*/  IMAD.WIDE R32, R2, 0x80, RZ ;  /* 0x0000008002207825 */ /* 0x000fe400078e02ff */
[----:B------:R0:W5:Y:S02]  /*5230*/  LDL.LU R2, [R1+0x84] ;  /* 0x0000840001027983 */ /* 0x0001640000300800 */
[----:B--2---:R-:W-:-:S05]  /*5240*/  IMAD.SHL.U32 R35, R0, 0x100, RZ ;  /* 0x0000010000237824 */ /* 0x004fca00078e00ff */
[----:B------:R-:W-:Y:S02]  /*5250*/  ISETP.GE.AND P0, PT, R35, R28, PT ;  /* 0x0000001c2300720c */ /* 0x000fe40003f06270 */
[----:B------:R-:W-:Y:S02]  /*5260*/  PRMT R28, R27, 0x6540, R0 ;  /* 0x000065401b1c7816 */ /* 0x000fe40000000000 */
[----:B------:R0:W5:Y:S01]  /*5270*/  LDL.LU R0, [R1+0x80] ;  /* 0x0000800001007983 */ /* 0x0001620000300800 */
[C---:B------:R-:W-:Y:S02]  /*5280*/  ISETP.GE.OR P0, PT, R30.reuse, UR6, P0 ;  /* 0x000000061e007c0c */ /* 0x040fe40008706670 */
[----:B------:R-:W-:Y:S01]  /*5290*/  IADD3 R38, -R30, UR6, R29 ;  /* 0x000000061e267c10 */ /* 0x000fe2000fffe11d */
[----:B------:R-:W-:Y:S01]  /*52a0*/  IMAD.IADD R35, R24, 0x1, -R35 ;  /* 0x0000000118237824 */ /* 0x000fe200078e0a23 */
[----:B------:R-:W-:Y:S01]  /*52b0*/  LOP3.LUT R39, R32, R25, R26, 0xfe, !PT ;  /* 0x0000001920277212 */ /* 0x000fe200078efe1a */
[----:B------:R-:W-:-:S08]  /*52c0*/  IMAD.MOV.U32 R34, RZ, RZ, -0x1 ;  /* 0xffffffffff227424 */ /* 0x000fd000078e00ff */
[----:B0-----:R-:W-:Y:S05]  /*52d0*/  @P0 BRA `(.L_x_31) ;  /* 0x0000008c00ac0947 */ /* 0x001fea0003800000 */
[----:B------:R-:W0:Y:S01]  /*52e0*/  LDC.64 R26, c[0x0][0x5c8] ;  /* 0x00017200ff1a7b82 */ /* 0x000e220000000a00 */
[----:B------:R-:W-:Y:S01]  /*52f0*/  USHF.R.S32.HI UR7, URZ, 0x1f, UR24 ;  /* 0x0000001f3f077899 */ /* 0x000fe20008011418 */
[--C-:B------:R-:W-:Y:S01]  /*5300*/  SHF.R.S32.HI R29, RZ, 0x1f, R28.reuse ;  /* 0x0000001fff1d7819 */ /* 0x100fe2000001141c */
[----:B------:R-:W-:Y:S01]  /*5310*/  ULDC.64 UR8, c[0x0][0x5d0] ;  /* 0x0001740000087ab9 */ /* 0x000fe20000000a00 */
[----:B------:R-:W-:Y:S01]  /*5320*/  BSSY B0, `(.L_x_31) ;  /* 0x00008e6000007945 */ /* 0x000fe20003800000 */
[----:B------:R-:W-:Y:S02]  /*5330*/  UIMAD UR6, UR7, UR8, URZ ;  /* 0x00000008070672a4 */ /* 0x000fe4000f8e023f */
[----:B------:R-:W-:Y:S02]  /*5340*/  IMAD.U32 R25, RZ, RZ, UR8 ;  /* 0x00000008ff197e24 */ /* 0x000fe4000f8e00ff */
[----:B------:R-:W-:Y:S02]  /*5350*/  UIMAD UR6, UR24, UR9, UR6 ;  /* 0x00000009180672a4 */ /* 0x000fe4000f8e0206 */
[----:B------:R-:W-:Y:S01]  /*5360*/  IMAD.WIDE.U32 R24, R25, UR24, R28 ;  /* 0x0000001819187c25 */ /* 0x000fe2000f8e001c */
[----:B------:R-:W-:-:S03]  /*5370*/  ULDC.64 UR8, c[0x0][0x5c0] ;  /* 0x0001700000087ab9 */ /* 0x000fc60000000a00 */
[----:B------:R-:W-:Y:S02]  /*5380*/  VIADD R25, R25, UR6 ;  /* 0x0000000619197c36 */ /* 0x000fe40008000000 */
[-C--:B0-----:R-:W-:Y:S02]  /*5390*/  IMAD R30, R33, R26.reuse, RZ ;  /* 0x0000001a211e7224 */ /* 0x081fe400078e02ff */
[----:B------:R-:W-:-:S04]  /*53a0*/  IMAD.WIDE.U32 R24, R39, R26, R24 ;  /* 0x0000001a27187225 */ /* 0x000fc800078e0018 */
[----:B------:R-:W-:-:S04]  /*53b0*/  IMAD R31, R39, R27, R30 ;  /* 0x0000001b271f7224 */ /* 0x000fc800078e021e */
[----:B------:R-:W-:Y:S01]  /*53c0*/  IMAD.IADD R30, R25, 0x1, R31 ;  /* 0x00000001191e7824 */ /* 0x000fe200078e021f */
[----:B------:R-:W-:Y:S02]  /*53d0*/  LEA R25, P0, R26, R24, 0x3 ;  /* 0x000000181a197211 */ /* 0x000fe400078018ff */
[----:B------:R-:W-:Y:S02]  /*53e0*/  IADD3 R24, P1, R24, UR8, RZ ;  /* 0x0000000818187c10 */ /* 0x000fe4000ff3e0ff */
[----:B------:R-:W-:Y:S02]  /*53f0*/  LEA.HI.X R27, R26, R30, R27, 0x3, P0 ;  /* 0x0000001e1a1b7211 */ /* 0x000fe400000f1c1b */
[----:B------:R-:W-:Y:S02]  /*5400*/  FSETP.NEU.AND P0, PT, RZ, UR23, PT ;  /* 0x00000017ff007c0b */ /* 0x000fe4000bf0d000 */
[----:B------:R-:W-:Y:S02]  /*5410*/  IADD3 R26, P2, R25, UR8, RZ ;  /* 0x00000008191a7c10 */ /* 0x000fe4000ff5e0ff */
[----:B------:R-:W-:-:S02]  /*5420*/  IADD3.X R25, R30, UR9, RZ, P1, !PT ;  /* 0x000000091e197c10 */ /* 0x000fc40008ffe4ff */
[----:B------:R-:W-:-:S07]  /*5430*/  IADD3.X R27, R27, UR9, RZ, P2, !PT ;  /* 0x000000091b1b7c10 */ /* 0x000fce00097fe4ff */
[----:B------:R-:W-:Y:S05]  /*5440*/  @!P0 BRA `(.L_x_32) ;  /* 0x0000006800d48947 */ /* 0x000fea0003800000 */
[----:B------:R-:W-:Y:S01]  /*5450*/  ULDC.64 UR8, c[0x0][0x5b8] ;  /* 0x00016e0000087ab9 */ /* 0x000fe20000000a00 */
[----:B------:R-:W-:Y:S01]  /*5460*/  ISETP.GE.AND P0, PT, R38, 0x1, PT ;  /* 0x000000012600780c */ /* 0x000fe20003f06270 */
[----:B------:R-:W-:Y:S02]  /*5470*/  UIMAD UR6, UR7, UR8, URZ ;  /* 0x00000008070672a4 */ /* 0x000fe4000f8e023f */
[----:B------:R-:W-:Y:S01]  /*5480*/  IMAD.U32 R31, RZ, RZ, UR8 ;  /* 0x00000008ff1f7e24 */ /* 0x000fe2000f8e00ff */
[----:B------:R-:W-:Y:S01]  /*5490*/  BSSY B1, `(.L_x_33) ;  /* 0x0000010000017945 */ /* 0x000fe20003800000 */
[----:B------:R-:W-:Y:S01]  /*54a0*/  ISETP.LT.OR P4, PT, R35, 0x1, !P0 ;  /* 0x000000012300780c */ /* 0x000fe20004781670 */
[----:B------:R-:W-:Y:S02]  /*54b0*/  UIMAD UR6, UR24, UR9, UR6 ;  /* 0x00000009180672a4 */ /* 0x000fe4000f8e0206 */
[----:B------:R-:W-:Y:S01]  /*54c0*/  IMAD.WIDE.U32 R28, R31, UR24, R28 ;  /* 0x000000181f1c7c25 */ /* 0x000fe2000f8e001c */
[----:B------:R-:W-:-:S03]  /*54d0*/  ULDC.64 UR8, c[0x0][0x5a8] ;  /* 0x00016a0000087ab9 */ /* 0x000fc60000000a00 */
[----:B------:R-:W-:Y:S02]  /*54e0*/  IMAD.MOV.U32 R30, RZ, RZ, R28 ;  /* 0x000000ffff1e7224 */ /* 0x000fe400078e001c */
[----:B------:R-:W-:Y:S01]  /*54f0*/  VIADD R31, R29, UR6 ;  /* 0x000000061d1f7c36 */ /* 0x000fe20008000000 */
[----:B------:R-:W-:Y:S02]  /*5500*/  ULDC.64 UR6, c[0x0][0x5b0] ;  /* 0x00016c0000067ab9 */ /* 0x000fe40000000a00 */
[----:B------:R-:W-:Y:S02]  /*5510*/  IMAD R36, R33, UR6, RZ ;  /* 0x0000000621247c24 */ /* 0x000fe4000f8e02ff */
[----:B------:R-:W-:-:S04]  /*5520*/  IMAD.WIDE.U32 R28, R39, UR6, R30 ;  /* 0x00000006271c7c25 */ /* 0x000fc8000f8e001e */
[--C-:B------:R-:W-:Y:S01]  /*5530*/  IMAD R37, R39, UR7, R36.reuse ;  /* 0x0000000727257c24 */ /* 0x100fe2000f8e0224 */
[----:B------:R-:W-:Y:S02]  /*5540*/  IADD3 R28, P1, R28, UR8, RZ ;  /* 0x000000081c1c7c10 */ /* 0x000fe4000ff3e0ff */
[----:B------:R-:W-:Y:S02]  /*5550*/  PRMT R36, RZ, 0x7610, R36 ;  /* 0x00007610ff247816 */ /* 0x000fe40000000024 */
[----:B------:R-:W-:Y:S01]  /*5560*/  IADD3.X R29, R29, UR9, R37, P1, !PT ;  /* 0x000000091d1d7c10 */ /* 0x000fe20008ffe425 */
[----:B------:R-:W-:Y:S08]  /*5570*/  @P4 BRA `(.L_x_34) ;  /* 0x0000000000044947 */ /* 0x000ff00003800000 */
[----:B------:R0:W5:Y:S02]  /*5580*/  LDG.E.U8 R36, desc[UR20][R28.64] ;  /* 0x000000141c247981 */ /* 0x000164000c1e1100 */
.L_x_34:
[----:B------:R-:W-:Y:S05]  /*5590*/  BSYNC B1 ;  /* 0x0000000000017941 */ /* 0x000fea0003800000 */
.L_x_33:
[----:B-----5:R-:W-:Y:S01]  /*55a0*/  LOP3.LUT R36, R36, 0xff, RZ, 0xc0, !PT ;  /* 0x000000ff24247812 */ /* 0x020fe200078ec0ff */
[----:B------:R-:W-:Y:S01]  /*55b0*/  BSSY B1, `(.L_x_35) ;  /* 0x000000b000017945 */ /* 0x000fe20003800000 */
[----:B------:R-:W-:Y:S02]  /*55c0*/  ISETP.LT.OR P2, PT, R35, 0x2, !P0 ;  /* 0x000000022300780c */ /* 0x000fe40004741670 */
[----:B------:R-:W-:-:S05]  /*55d0*/  F2FP.F16.E5M2.UNPACK_B R36, R36 ;  /* 0x00000024ff24723e */ /* 0x000fca00020004ff */
[----:B------:R-:W-:-:S05]  /*55e0*/  HADD2.F32 R36, -RZ, R36.H0_H0 ;  /* 0x20000024ff247230 */ /* 0x000fca0000004100 */
[----:B------:R-:W-:Y:S01]  /*55f0*/  FMUL R37, R36, UR23 ;  /* 0x0000001724257c20 */ /* 0x000fe20008400000 */
[----:B------:R-:W-:-:S03]  /*5600*/  PRMT R36, RZ, 0x7610, R36 ;  /* 0x00007610ff247816 */ /* 0x000fc60000000024 */
[----:B------:R-:W-:-:S05]  /*5610*/  FFMA R37, R228, UR22, R37 ;  /* 0x00000016e4257c23 */ /* 0x000fca0008000025 */
[----:B------:R-:W-:-:S05]  /*5620*/  F2FP.SATFINITE.E5M2.F32.PACK_AB_MERGE_C R37, RZ, R37, RZ ;  /* 0x00000025ff25723e */ /* 0x000fca00048060ff */
[----:B------:R1:W-:Y:S01]  /*5630*/  @!P4 STG.E.U8 desc[UR20][R24.64], R37 ;  /* 0x000000251800c986 */ /* 0x0003e2000c101114 */
[----:B------:R-:W-:Y:S05]  /*5640*/  @P2 BRA `(.L_x_36) ;  /* 0x0000000000042947 */ /* 0x000fea0003800000 */
[----:B------:R2:W5:Y:S02]  /*5650*/  LDG.E.U8 R36, desc[UR20][R28.64+0x1] ;  /* 0x000001141c247981 */ /* 0x000564000c1e1100 */
.L_x_36:
[----:B------:R-:W-:Y:S05]  /*5660*/  BSYNC B1 ;  /* 0x0000000000017941 */ /* 0x000fea0003800000 */
.L_x_35:
[----:B-----5:R-:W-:Y:S01]  /*5670*/  LOP3.LUT R36, R36, 0xff, RZ, 0xc0, !PT ;  /* 0x000000ff24247812 */ /* 0x020fe200078ec0ff */
[----:B------:R-:W-:Y:S01]  /*5680*/  BSSY B1, `(.L_x_37) ;  /* 0x0000013000017945 */ /* 0x000fe20003800000 */
[----:B-1----:R-:W-:Y:S02]  /*5690*/  IADD3 R37, P1, R39, 0x8, RZ ;  /* 0x0000000827257810 */ /* 0x002fe40007f3e0ff */
[----:B------:R-:W-:-:S03]  /*56a0*/  F2FP.F16.E5M2.UNPACK_B R36, R36 ;  /* 0x00000024ff24723e */ /* 0x000fc600020004ff */
[----:B------:R-:W-:Y:S01]  /*56b0*/  IMAD.X R32, RZ, RZ, R33, P1 ;  /* 0x000000ffff207224 */ /* 0x000fe200008e0621 */
[----:B------:R-:W-:Y:S01]  /*56c0*/  ISETP.GE.AND P1, PT, R38, 0x9, PT ;  /* 0x000000092600780c */ /* 0x000fe20003f26270 */
[----:B------:R-:W-:Y:S02]  /*56d0*/  HADD2.F32 R36, -RZ, R36.H0_H0 ;  /* 0x20000024ff247230 */ /* 0x000fe40000004100 */
[----:B------:R-:W-:Y:S01]  /*56e0*/  IMAD R32, R32, UR6, RZ ;  /* 0x0000000620207c24 */ /* 0x000fe2000f8e02ff */
[----:B------:R-:W-:Y:S01]  /*56f0*/  ISETP.LT.OR P5, PT, R35, 0x1, !P1 ;  /* 0x000000012300780c */ /* 0x000fe20004fa1670 */
[----:B------:R-:W-:-:S04]  /*5700*/  IMAD.WIDE.U32 R30, R37, UR6, R30 ;  /* 0x00000006251e7c25 */ /* 0x000fc8000f8e001e */
[----:B------:R-:W-:Y:S01]  /*5710*/  FMUL R36, R36, UR23 ;  /* 0x0000001724247c20 */ /* 0x000fe20008400000 */
[----:B------:R-:W-:-:S03]  /*5720*/  IMAD R37, R37, UR7, R32 ;  /* 0x0000000725257c24 */ /* 0x000fc6000f8e0220 */
[----:B------:R-:W-:Y:S01]  /*5730*/  FFMA R36, R227, UR22, R36 ;  /* 0x00000016e3247c23 */ /* 0x000fe20008000024 */
[----:B------:R-:W-:Y:S02]  /*5740*/  IADD3 R30, P4, R30, UR8, RZ ;  /* 0x000000081e1e7c10 */ /* 0x000fe4000ff9e0ff */
[----:B------:R-:W-:Y:S02]  /*5750*/  PRMT R32, RZ, 0x7610, R32 ;  /* 0x00007610ff207816 */ /* 0x000fe40000000020 */
[----:B------:R-:W-:Y:S02]  /*5760*/  F2FP.SATFINITE.E5M2.F32.PACK_AB_MERGE_C R33, RZ, R36, RZ ;  /* 0x00000024ff21723e */ /* 0x000fe400048060ff */
[----:B------:R-:W-:-:S03]  /*5770*/  IADD3.X R31, R31, UR9, R37, P4, !PT ;  /* 0x000000091f1f7c10 */ /* 0x000fc6000a7fe425 */
[----:B------:R1:W-:Y:S01]  /*5780*/  @!P2 STG.E.U8 desc[UR20][R24.64+0x1], R33 ;  /* 0x000001211800a986 */ /* 0x0003e2000c101114 */
[----:B------:R-:W-:Y:S05]  /*5790*/  @P5 BRA `(.L_x_38) ;  /* 0x0000000000045947 */ /* 0x000fea0003800000 */
[----:B------:R3:W5:Y:S02]  /*57a0*/  LDG.E.U8 R32, desc[UR20][R30.64] ;  /* 0x000000141e207981 */ /* 0x000764000c1e1100 */
.L_x_38:
[----:B------:R-:W-:Y:S05]  /*57b0*/  BSYNC B1 ;  /* 0x0000000000017941 */ /* 0x000fea0003800000 */
.L_x_37:
[----:B-----5:R-:W-:Y:S01]  /*57c0*/  LOP3.LUT R32, R32, 0xff, RZ, 0xc0, !PT ;  /* 0x000000ff20207812 */ /* 0x020fe200078ec0ff */
[----:B------:R-:W-:Y:S01]  /*57d0*/  BSSY B1, `(.L_x_39) ;  /* 0x000000b000017945 */ /* 0x000fe20003800000 */
[----:B------:R-:W-:Y:S02]  /*57e0*/  ISETP.LT.OR P2, PT, R35, 0x2, !P1 ;  /* 0x000000022300780c */ /* 0x000fe40004f41670 */
[----:B------:R-:W-:-:S05]  /*57f0*/  F2FP.F16.E5M2.UNPACK_B R32, R32 ;  /* 0x00000020ff20723e */ /* 0x000fca00020004ff */
[----:B------:R-:W-:-:S05]  /*5800*/  HADD2.F32 R32, -RZ, R32.H0_H0 ;  /* 0x20000020ff207230 */ /* 0x000fca0000004100 */
[----:B-1----:R-:W-:Y:S01]  /*5810*/  FMUL R33, R32, UR23 ;  /* 0x0000001720217c20 */ /* 0x002fe20008400000 */
[----:B------:R-:W-:-:S03]  /*5820*/  PRMT R32, RZ, 0x7610, R32 ;  /* 0x00007610ff207816 */ /* 0x000fc60000000020 */
[----:B------:R-:W-:-:S05]  /*5830*/  FFMA R33, R226, UR22, R33 ;  /* 0x00000016e2217c23 */ /* 0x000fca0008000021 */
[----:B------:R-:W-:-:S05]  /*5840*/  F2FP.SATFINITE.E5M2.F32.PACK_AB_MERGE_C R33, RZ, R33, RZ ;  /* 0x00000021ff21723e */ /* 0x000fca00048060ff */
[----:B------:R1:W-:Y:S01]  /*5850*/  @!P5 STG.E.U8 desc[UR20][R26.64], R33 ;  /* 0x000000211a00d986 */ /* 0x0003e2000c101114 */
[----:B------:R-:W-:Y:S05]  /*5860*/  @P2 BRA `(.L_x_40) ;  /* 0x0000000000042947 */ /* 0x000fea0003800000 */
[----:B------:R4:W5:Y:S02]  /*5870*/  LDG.E.U8 R32, desc[UR20][R30.64+0x1] ;  /* 0x000001141e207981 */ /* 0x000964000c1e1100 */
.L_x_40:
[----:B------:R-:W-:Y:S05]  /*5880*/  BSYNC B1 ;  /* 0x0000000000017941 */ /* 0x000fea0003800000 */
.L_x_39:
[----:B-----5:R-:W-:Y:S01]  /*5890*/  LOP3.LUT R32, R32, 0xff, RZ, 0xc0, !PT ;  /* 0x000000ff20207812 */ /* 0x020fe200078ec0ff */
[----:B------:R-:W-:Y:S01]  /*58a0*/  BSSY B1, `(.L_x_41) ;  /* 0x000000b000017945 */ /* 0x000fe20003800000 */
[----:B------:R-:W-:Y:S02]  /*58b0*/  ISETP.LT.OR P4, PT, R35, 0x9, !P0 ;  /* 0x000000092300780c */ /* 0x000fe40004781670 */
[----:B------:R-:W-:-:S05]  /*58c0*/  F2FP.F16.E5M2.UNPACK_B R32, R32 ;  /* 0x00000020ff20723e */ /* 0x000fca00020004ff */
[----:B------:R-:W-:-:S05]  /*58d0*/  HADD2.F32 R32, -RZ, R32.H0_H0 ;  /* 0x20000020ff207230 */ /* 0x000fca0000004100 */
[----:B------:R-:W-:-:S04]  /*58e0*/  FMUL R32, R32, UR23 ;  /* 0x0000001720207c20 */ /* 0x000fc80008400000 */
[----:B------:R-:W-:-:S05]  /*58f0*/  FFMA R32, R225, UR22, R32 ;  /* 0x00000016e1207c23 */ /* 0x000fca0008000020 */
[----:B-1----:R-:W-:Y:S02]  /*5900*/  F2FP.SATFINITE.E5M2.F32.PACK_AB_MERGE_C R33, RZ, R32, RZ ;  /* 0x00000020ff21723e */ /* 0x002fe400048060ff */
[----:B------:R-:W-:-:S03]  /*5910*/  PRMT R32, RZ, 0x7610, R32 ;  /* 0x00007610ff207816 */ /* 0x000fc60000000020 */
[----:B------:R1:W-:Y:S01]  /*5920*/  @!P2 STG.E.U8 desc[UR20][R26.64+0x1], R33 ;  /* 0x000001211a00a986 */ /* 0x0003e2000c101114 */
[----:B------:R-:W-:Y:S05]  /*5930*/  @P4 BRA `(.L_x_42) ;  /* 0x0000000000044947 */ /* 0x000fea0003800000 */
[----:B------:R0:W5:Y:S02]  /*5940*/  LDG.E.U8 R32, desc[UR20][R28.64+0x8] ;  /* 0x000008141c207981 */ /* 0x000164000c1e1100 */
.L_x_42:
[----:B------:R-:W-:Y:S05]  /*5950*/  BSYNC B1 ;  /* 0x0000000000017941 */ /* 0x000fea0003800000 */
.L_x_41:
        /* <DEDUP_REMOVED lines=12> */
.L_x_44:
[----:B------:R-:W-:Y:S05]  /*5a20*/  BSYNC B1 ;  /* 0x0000000000017941 */ /* 0x000fea0003800000 */
.L_x_43:
        /* <DEDUP_REMOVED lines=12> */
.L_x_46:
[----:B------:R-:W-:Y:S05]  /*5af0*/  BSYNC B1 ;  /* 0x0000000000017941 */ /* 0x000fea0003800000 */
.L_x_45:
        /* <DEDUP_REMOVED lines=12> */
.L_x_48:
[----:B------:R-:W-:Y:S05]  /*5bc0*/  BSYNC B1 ;  /* 0x0000000000017941 */ /* 0x000fea0003800000 */
.L_x_47:
        /* <DEDUP_REMOVED lines=12> */
.L_x_50:
[----:B------:R-:W-:Y:S05]  /*5c90*/  BSYNC B1 ;  /* 0x0000000000017941 */ /* 0x000fea0003800000 */
.L_x_49:
        /* <DEDUP_REMOVED lines=12> */
.L_x_52:
[----:B------:R-:W-:Y:S05]  /*5d60*/  BSYNC B1 ;  /* 0x0000000000017941 */ /* 0x000fea0003800000 */
.L_x_51:
        /* <DEDUP_REMOVED lines=12> */
.L_x_54:
[----:B------:R-:W-:Y:S05]  /*5e30*/  BSYNC B1 ;  /* 0x0000000000017941 */ /* 0x000fea0003800000 */
.L_x_53:
        /* <DEDUP_REMOVED lines=12> */
.L_x_56:
[----:B------:R-:W-:Y:S05]  /*5f00*/  BSYNC B1 ;  /* 0x0000000000017941 */ /* 0x000fea0003800000 */
.L_x_55:
        /* <DEDUP_REMOVED lines=12> */
.L_x_58:
[----:B------:R-:W-:Y:S05]  /*5fd0*/  BSYNC B1 ;  /* 0x0000000000017941 */ /* 0x000fea0003800000 */
.L_x_57:
        /* <DEDUP_REMOVED lines=12> */
.L_x_60:
[----:B------:R-:W-:Y:S05]  /*60a0*/  BSYNC B1 ;  /* 0x0000000000017941 */ /* 0x000fea0003800000 */
.L_x_59:
        /* <DEDUP_REMOVED lines=12> */
.L_x_62:
[----:B------:R-:W-:Y:S05]  /*6170*/  BSYNC B1 ;  /* 0x0000000000017941 */ /* 0x000fea0003800000 */
.L_x_61:
        /* <DEDUP_REMOVED lines=12> */
.L_x_64:
[----:B------:R-:W-:Y:S05]  /*6240*/  BSYNC B1 ;  /* 0x0000000000017941 */ /* 0x000fea0003800000 */
.L_x_63:
        /* <DEDUP_REMOVED lines=12> */
.L_x_66:
[----:B------:R-:W-:Y:S05]  /*6310*/  BSYNC B1 ;  /* 0x0000000000017941 */ /* 0x000fea0003800000 */
.L_x_65:
        /* <DEDUP_REMOVED lines=12> */
.L_x_68:
[----:B------:R-:W-:Y:S05]  /*63e0*/  BSYNC B1 ;  /* 0x0000000000017941 */ /* 0x000fea0003800000 */
.L_x_67:
        /* <DEDUP_REMOVED lines=12> */
.L_x_70:
[----:B------:R-:W-:Y:S05]  /*64b0*/  BSYNC B1 ;  /* 0x0000000000017941 */ /* 0x000fea0003800000 */
.L_x_69:
        /* <DEDUP_REMOVED lines=12> */
.L_x_72:
[----:B------:R-:W-:Y:S05]  /*6580*/  BSYNC B1 ;  /* 0x0000000000017941 */ /* 0x000fea0003800000 */
.L_x_71:
        /* <DEDUP_REMOVED lines=12> */
.L_x_74:
[----:B------:R-:W-:Y:S05]  /*6650*/  BSYNC B1 ;  /* 0x0000000000017941 */ /* 0x000fea0003800000 */
.L_x_73:
        /* <DEDUP_REMOVED lines=12> */
.L_x_76:
[----:B------:R-:W-:Y:S05]  /*6720*/  BSYNC B1 ;  /* 0x0000000000017941 */ /* 0x000fea0003800000 */
.L_x_75:
        /* <DEDUP_REMOVED lines=12> */
.L_x_78:
[----:B------:R-:W-:Y:S05]  /*67f0*/  BSYNC B1 ;  /* 0x0000000000017941 */ /* 0x000fea0003800000 */
.L_x_77:
        /* <DEDUP_REMOVED lines=12> */
.L_x_80:
[----:B------:R-:W-:Y:S05]  /*68c0*/  BSYNC B1 ;  /* 0x0000000000017941 */ /* 0x000fea0003800000 */
.L_x_79:
        /* <DEDUP_REMOVED lines=12> */
.L_x_82:
[----:B------:R-:W-:Y:S05]  /*6990*/  BSYNC B1 ;  /* 0x0000000000017941 */ /* 0x000fea0003800000 */
.L_x_81:
        /* <DEDUP_REMOVED lines=12> */
.L_x_84:
[----:B------:R-:W-:Y:S05]  /*6a60*/  BSYNC B1 ;  /* 0x0000000000017941 */ /* 0x000fea0003800000 */
.L_x_83:
        /* <DEDUP_REMOVED lines=12> */
.L_x_86:
[----:B------:R-:W-:Y:S05]  /*6b30*/  BSYNC B1 ;  /* 0x0000000000017941 */ /* 0x000fea0003800000 */
.L_x_85:
        /* <DEDUP_REMOVED lines=12> */
.L_x_88:
[----:B------:R-:W-:Y:S05]  /*6c00*/  BSYNC B1 ;  /* 0x0000000000017941 */ /* 0x000fea0003800000 */
.L_x_87:
        /* <DEDUP_REMOVED lines=12> */
.L_x_90:
[----:B------:R-:W-:Y:S05]  /*6cd0*/  BSYNC B1 ;  /* 0x0000000000017941 */ /* 0x000fea0003800000 */
.L_x_89:
        /* <DEDUP_REMOVED lines=12> */
.L_x_92:
[----:B------:R-:W-:Y:S05]  /*6da0*/  BSYNC B1 ;  /* 0x0000000000017941 */ /* 0x000fea0003800000 */
.L_x_91:
        /* <DEDUP_REMOVED lines=12> */
.L_x_94:
[----:B------:R-:W-:Y:S05]  /*6e70*/  BSYNC B1 ;  /* 0x0000000000017941 */ /* 0x000fea0003800000 */
.L_x_93:
        /* <DEDUP_REMOVED lines=12> */
.L_x_96:
[----:B------:R-:W-:Y:S05]  /*6f40*/  BSYNC B1 ;  /* 0x0000000000017941 */ /* 0x000fea0003800000 */
.L_x_95:
        /* <DEDUP_REMOVED lines=12> */
.L_x_98:
[----:B------:R-:W-:Y:S05]  /*7010*/  BSYNC B1 ;  /* 0x0000000000017941 */ /* 0x000fea0003800000 */
.L_x_97:
        /* <DEDUP_REMOVED lines=12> */
.L_x_100:
[----:B------:R-:W-:Y:S05]  /*70e0*/  BSYNC B1 ;  /* 0x0000000000017941 */ /* 0x000fea0003800000 */
.L_x_99:
        /* <DEDUP_REMOVED lines=12> */
.L_x_102:
[----:B------:R-:W-:Y:S05]  /*71b0*/  BSYNC B1 ;  /* 0x0000000000017941 */ /* 0x000fea0003800000 */
.L_x_101:
        /* <DEDUP_REMOVED lines=12> */
.L_x_104:
[----:B------:R-:W-:Y:S05]  /*7280*/  BSYNC B1 ;  /* 0x0000000000017941 */ /* 0x000fea0003800000 */
.L_x_103:
        /* <DEDUP_REMOVED lines=12> */
.L_x_106:
[----:B------:R-:W-:Y:S05]  /*7350*/  BSYNC B1 ;  /* 0x0000000000017941 */ /* 0x000fea0003800000 */
.L_x_105:
        /* <DEDUP_REMOVED lines=12> */
.L_x_108:
[----:B------:R-:W-:Y:S05]  /*7420*/  BSYNC B1 ;  /* 0x0000000000017941 */ /* 0x000fea0003800000 */
.L_x_107:
        /* <DEDUP_REMOVED lines=12> */
.L_x_110:
[----:B------:R-:W-:Y:S05]  /*74f0*/  BSYNC B1 ;  /* 0x0000000000017941 */ /* 0x000fea0003800000 */
.L_x_109:
        /* <DEDUP_REMOVED lines=12> */
.L_x_112:
[----:B------:R-:W-:Y:S05]  /*75c0*/  BSYNC B1 ;  /* 0x0000000000017941 */ /* 0x000fea0003800000 */
.L_x_111:
        /* <DEDUP_REMOVED lines=12> */
.L_x_114:
[----:B------:R-:W-:Y:S05]  /*7690*/  BSYNC B1 ;  /* 0x0000000000017941 */ /* 0x000fea0003800000 */
.L_x_113:
        /* <DEDUP_REMOVED lines=12> */
.L_x_116:
[----:B------:R-:W-:Y:S05]  /*7760*/  BSYNC B1 ;  /* 0x0000000000017941 */ /* 0x000fea0003800000 */
.L_x_115:
        /* <DEDUP_REMOVED lines=12> */
.L_x_118:
[----:B------:R-:W-:Y:S05]  /*7830*/  BSYNC B1 ;  /* 0x0000000000017941 */ /* 0x000fea0003800000 */
.L_x_117:
        /* <DEDUP_REMOVED lines=12> */
.L_x_120:
[----:B------:R-:W-:Y:S05]  /*7900*/  BSYNC B1 ;  /* 0x0000000000017941 */ /* 0x000fea0003800000 */
.L_x_119:
        /* <DEDUP_REMOVED lines=12> */
.L_x_122:
[----:B------:R-:W-:Y:S05]  /*79d0*/  BSYNC B1 ;  /* 0x0000000000017941 */ /* 0x000fea0003800000 */
.L_x_121:
        /* <DEDUP_REMOVED lines=12> */
.L_x_124:
[----:B------:R-:W-:Y:S05]  /*7aa0*/  BSYNC B1 ;  /* 0x0000000000017941 */ /* 0x000fea0003800000 */
.L_x_123:
        /* <DEDUP_REMOVED lines=12> */
.L_x_126:
[----:B------:R-:W-:Y:S05]  /*7b70*/  BSYNC B1 ;  /* 0x0000000000017941 */ /* 0x000fea0003800000 */
.L_x_125:
        /* <DEDUP_REMOVED lines=12> */
.L_x_128:
[----:B------:R-:W-:Y:S05]  /*7c40*/  BSYNC B1 ;  /* 0x0000000000017941 */ /* 0x000fea0003800000 */
.L_x_127:
        /* <DEDUP_REMOVED lines=12> */
.L_x_130:
[----:B------:R-:W-:Y:S05]  /*7d10*/  BSYNC B1 ;  /* 0x0000000000017941 */ /* 0x000fea0003800000 */
.L_x_129:
        /* <DEDUP_REMOVED lines=12> */
.L_x_132:
[----:B------:R-:W-:Y:S05]  /*7de0*/  BSYNC B1 ;  /* 0x0000000000017941 */ /* 0x000fea0003800000 */
.L_x_131:
        /* <DEDUP_REMOVED lines=12> */
.L_x_134:
[----:B------:R-:W-:Y:S05]  /*7eb0*/  BSYNC B1 ;  /* 0x0000000000017941 */ /* 0x000fea0003800000 */
.L_x_133:
        /* <DEDUP_REMOVED lines=12> */
.L_x_136:
[----:B------:R-:W-:Y:S05]  /*7f80*/  BSYNC B1 ;  /* 0x0000000000017941 */ /* 0x000fea0003800000 */
.L_x_135:
        /* <DEDUP_REMOVED lines=12> */
.L_x_138:
[----:B------:R-:W-:Y:S05]  /*8050*/  BSYNC B1 ;  /* 0x0000000000017941 */ /* 0x000fea0003800000 */
.L_x_137:
        /* <DEDUP_REMOVED lines=12> */
.L_x_140:
[----:B------:R-:W-:Y:S05]  /*8120*/  BSYNC B1 ;  /* 0x0000000000017941 */ /* 0x000fea0003800000 */
.L_x_139:
        /* <DEDUP_REMOVED lines=12> */
.L_x_142:
[----:B------:R-:W-:Y:S05]  /*81f0*/  BSYNC B1 ;  /* 0x0000000000017941 */ /* 0x000fea0003800000 */
.L_x_141:
        /* <DEDUP_REMOVED lines=12> */
.L_x_144:
[----:B------:R-:W-:Y:S05]  /*82c0*/  BSYNC B1 ;  /* 0x0000000000017941 */ /* 0x000fea0003800000 */
.L_x_143:
        /* <DEDUP_REMOVED lines=12> */
.L_x_146:
[----:B------:R-:W-:Y:S05]  /*8390*/  BSYNC B1 ;  /* 0x0000000000017941 */ /* 0x000fea0003800000 */
.L_x_145:
        /* <DEDUP_REMOVED lines=12> */
.L_x_148:
[----:B------:R-:W-:Y:S05]  /*8460*/  BSYNC B1 ;  /* 0x0000000000017941 */ /* 0x000fea0003800000 */
.L_x_147:
        /* <DEDUP_REMOVED lines=12> */
.L_x_150:
[----:B------:R-:W-:Y:S05]  /*8530*/  BSYNC B1 ;  /* 0x0000000000017941 */ /* 0x000fea0003800000 */
.L_x_149:
        /* <DEDUP_REMOVED lines=12> */
.L_x_152:
[----:B------:R-:W-:Y:S05]  /*8600*/  BSYNC B1 ;  /* 0x0000000000017941 */ /* 0x000fea0003800000 */
.L_x_151:
        /* <DEDUP_REMOVED lines=12> */
.L_x_154:
[----:B------:R-:W-:Y:S05]  /*86d0*/  BSYNC B1 ;  /* 0x0000000000017941 */ /* 0x000fea0003800000 */
.L_x_153:
        /* <DEDUP_REMOVED lines=12> */
.L_x_156:
[----:B------:R-:W-:Y:S05]  /*87a0*/  BSYNC B1 ;  /* 0x0000000000017941 */ /* 0x000fea0003800000 */
.L_x_155:
        /* <DEDUP_REMOVED lines=12> */
.L_x_158:
[----:B------:R-:W-:Y:S05]  /*8870*/  BSYNC B1 ;  /* 0x0000000000017941 */ /* 0x000fea0003800000 */
.L_x_157:
        /* <DEDUP_REMOVED lines=12> */
.L_x_160:
[----:B------:R-:W-:Y:S05]  /*8940*/  BSYNC B1 ;  /* 0x0000000000017941 */ /* 0x000fea0003800000 */
.L_x_159:
        /* <DEDUP_REMOVED lines=12> */
.L_x_162:
[----:B------:R-:W-:Y:S05]  /*8a10*/  BSYNC B1 ;  /* 0x0000000000017941 */ /* 0x000fea0003800000 */
.L_x_161:
        /* <DEDUP_REMOVED lines=12> */
.L_x_164:
[----:B------:R-:W-:Y:S05]  /*8ae0*/  BSYNC B1 ;  /* 0x0000000000017941 */ /* 0x000fea0003800000 */
.L_x_163:
        /* <DEDUP_REMOVED lines=12> */
.L_x_166:
[----:B------:R-:W-:Y:S05]  /*8bb0*/  BSYNC B1 ;  /* 0x0000000000017941 */ /* 0x000fea0003800000 */
.L_x_165:
        /* <DEDUP_REMOVED lines=12> */
.L_x_168:
[----:B------:R-:W-:Y:S05]  /*8c80*/  BSYNC B1 ;  /* 0x0000000000017941 */ /* 0x000fea0003800000 */
.L_x_167:
        /* <DEDUP_REMOVED lines=12> */
.L_x_170:
[----:B------:R-:W-:Y:S05]  /*8d50*/  BSYNC B1 ;  /* 0x0000000000017941 */ /* 0x000fea0003800000 */
.L_x_169:
        /* <DEDUP_REMOVED lines=12> */
.L_x_172:
[----:B------:R-:W-:Y:S05]  /*8e20*/  BSYNC B1 ;  /* 0x0000000000017941 */ /* 0x000fea0003800000 */
.L_x_171:
        /* <DEDUP_REMOVED lines=12> */
.L_x_174:
[----:B------:R-:W-:Y:S05]  /*8ef0*/  BSYNC B1 ;  /* 0x0000000000017941 */ /* 0x000fea0003800000 */
.L_x_173:
        /* <DEDUP_REMOVED lines=12> */
.L_x_176:
[----:B------:R-:W-:Y:S05]  /*8fc0*/  BSYNC B1 ;  /* 0x0000000000017941 */ /* 0x000fea0003800000 */
.L_x_175:
        /* <DEDUP_REMOVED lines=12> */
.L_x_178:
[----:B------:R-:W-:Y:S05]  /*9090*/  BSYNC B1 ;  /* 0x0000000000017941 */ /* 0x000fea0003800000 */
.L_x_177:
        /* <DEDUP_REMOVED lines=12> */
.L_x_180:
[----:B------:R-:W-:Y:S05]  /*9160*/  BSYNC B1 ;  /* 0x0000000000017941 */ /* 0x000fea0003800000 */
.L_x_179:
        /* <DEDUP_REMOVED lines=12> */
.L_x_182:
[----:B------:R-:W-:Y:S05]  /*9230*/  BSYNC B1 ;  /* 0x0000000000017941 */ /* 0x000fea0003800000 */
.L_x_181:
        /* <DEDUP_REMOVED lines=12> */
.L_x_184:
[----:B------:R-:W-:Y:S05]  /*9300*/  BSYNC B1 ;  /* 0x0000000000017941 */ /* 0x000fea0003800000 */
.L_x_183:
        /* <DEDUP_REMOVED lines=12> */
.L_x_186:
[----:B------:R-:W-:Y:S05]  /*93d0*/  BSYNC B1 ;  /* 0x0000000000017941 */ /* 0x000fea0003800000 */
.L_x_185:
        /* <DEDUP_REMOVED lines=12> */
.L_x_188:
[----:B------:R-:W-:Y:S05]  /*94a0*/  BSYNC B1 ;  /* 0x0000000000017941 */ /* 0x000fea0003800000 */
.L_x_187:
[----:B-----5:R-:W-:Y:S01]  /*94b0*/  LOP3.LUT R32, R32, 0xff, RZ, 0xc0, !PT ;  /* 0x000000ff20207812 */ /* 0x020fe200078ec0ff */
[----:B------:R-:W-:Y:S01]  /*94c0*/  BSSY B1, `(.L_x_189) ;  /* 0x000000b000017945 */ /* 0x000fe20003800000 */
[----:B------:R-:W-:Y:S02]  /*94d0*/  ISETP.LT.OR P4, PT, R35, 0x99, !P1 ;  /* 0x000000992300780c */ /* 0x000fe40004f81670 */
[----:B------:R-:W-:-:S05]  /*94e0*/  F2FP.F16.E5M2.UNPACK_B R32, R32 ;  /* 0x00000020ff20723e */ /* 0x000fca00020004ff */
[----:B------:R-:W-:-:S05]  /*94f0*/  HADD2.F32 R32, -RZ, R32.H0_H0 ;  /* 0x20000020ff207230 */ /* 0x000fca0000004100 */
[----:B------:R-:W-:-:S04]  /*9500*/  FMUL R32, R32, UR23 ;  /* 0x0000001720207c20 */ /* 0x000fc80008400000 */
[----:B------:R-:W-:Y:S01]  /*9510*/  FFMA R32, R23, UR22, R32 ;  /* 0x0000001617207c23 */ /* 0x000fe20008000020 */
[----:B------:R-:W-:-:S04]  /*9520*/  PRMT R23, RZ, 0x7610, R23 ;  /* 0x00007610ff177816 */ /* 0x000fc80000000017 */
[----:B-1----:R-:W-:-:S05]  /*9530*/  F2FP.SATFINITE.E5M2.F32.PACK_AB_MERGE_C R33, RZ, R32, RZ ;  /* 0x00000020ff21723e */ /* 0x002fca00048060ff */
[----:B------:R1:W-:Y:S01]  /*9540*/  @!P2 STG.E.U8 desc[UR20][R24.64+0x99], R33 ;  /* 0x000099211800a986 */ /* 0x0003e2000c101114 */
[----:B------:R-:W-:Y:S05]  /*9550*/  @P4 BRA `(.L_x_190) ;  /* 0x0000000000044947 */ /* 0x000fea0003800000 */
[----:B------:R0:W5:Y:S02]  /*9560*/  LDG.E.U8 R23, desc[UR20][R30.64+0x98] ;  /* 0x000098141e177981 */ /* 0x000164000c1e1100 */
.L_x_190:
[----:B------:R-:W-:Y:S05]  /*9570*/  BSYNC B1 ;  /* 0x0000000000017941 */ /* 0x000fea0003800000 */
.L_x_189:
        /* <DEDUP_REMOVED lines=8> */
[----:B------:R-:W-:-:S05]  /*9600*/  F2FP.SATFINITE.E5M2.F32.PACK_AB_MERGE_C R23, RZ, R23, RZ ;  /* 0x00000017ff17723e */ /* 0x000fca00048060ff */
[----:B------:R0:W-:Y:S01]  /*9610*/  @!P4 STG.E.U8 desc[UR20][R26.64+0x98], R23 ;  /* 0x000098171a00c986 */ /* 0x0001e2000c101114 */
[----:B------:R-:W-:Y:S05]  /*9620*/  @P2 BRA `(.L_x_192) ;  /* 0x0000000000042947 */ /* 0x000fea0003800000 */
[----:B------:R0:W5:Y:S02]  /*9630*/  LDG.E.U8 R22, desc[UR20][R30.64+0x99] ;  /* 0x000099141e167981 */ /* 0x000164000c1e1100 */
.L_x_192:
[----:B------:R-:W-:Y:S05]  /*9640*/  BSYNC B1 ;  /* 0x0000000000017941 */ /* 0x000fea0003800000 */
.L_x_191:
        /* <DEDUP_REMOVED lines=8> */
[----:B0-----:R-:W-:-:S05]  /*96d0*/  F2FP.SATFINITE.E5M2.F32.PACK_AB_MERGE_C R23, RZ, R22, RZ ;  /* 0x00000016ff17723e */ /* 0x001fca00048060ff */
[----:B------:R0:W-:Y:S01]  /*96e0*/  @!P2 STG.E.U8 desc[UR20][R26.64+0x99], R23 ;  /* 0x000099171a00a986 */ /* 0x0001e2000c101114 */
[----:B------:R-:W-:Y:S05]  /*96f0*/  @P4 BRA `(.L_x_194) ;  /* 0x0000000000044947 */ /* 0x000fea0003800000 */
[----:B------:R0:W5:Y:S02]  /*9700*/  LDG.E.U8 R21, desc[UR20][R28.64+0xa0] ;  /* 0x0000a0141c157981 */ /* 0x000164000c1e1100 */
.L_x_194:
[----:B------:R-:W-:Y:S05]  /*9710*/  BSYNC B1 ;  /* 0x0000000000017941 */ /* 0x000fea0003800000 */
.L_x_193:
        /* <DEDUP_REMOVED lines=12> */
.L_x_196:
[----:B------:R-:W-:Y:S05]  /*97e0*/  BSYNC B1 ;  /* 0x0000000000017941 */ /* 0x000fea0003800000 */
.L_x_195:
        /* <DEDUP_REMOVED lines=12> */
.L_x_198:
[----:B------:R-:W-:Y:S05]  /*98b0*/  BSYNC B1 ;  /* 0x0000000000017941 */ /* 0x000fea0003800000 */
.L_x_197:
        /* <DEDUP_REMOVED lines=12> */
.L_x_200:
[----:B------:R-:W-:Y:S05]  /*9980*/  BSYNC B1 ;  /* 0x0000000000017941 */ /* 0x000fea0003800000 */
.L_x_199:
        /* <DEDUP_REMOVED lines=12> */
.L_x_202:
[----:B------:R-:W-:Y:S05]  /*9a50*/  BSYNC B1 ;  /* 0x0000000000017941 */ /* 0x000fea0003800000 */
.L_x_201:
        /* <DEDUP_REMOVED lines=12> */
.L_x_204:
[----:B------:R-:W-:Y:S05]  /*9b20*/  BSYNC B1 ;  /* 0x0000000000017941 */ /* 0x000fea0003800000 */
.L_x_203:
        /* <DEDUP_REMOVED lines=12> */
.L_x_206:
[----:B------:R-:W-:Y:S05]  /*9bf0*/  BSYNC B1 ;  /* 0x0000000000017941 */ /* 0x000fea0003800000 */
.L_x_205:
        /* <DEDUP_REMOVED lines=12> */
.L_x_208:
[----:B------:R-:W-:Y:S05]  /*9cc0*/  BSYNC B1 ;  /* 0x0000000000017941 */ /* 0x000fea0003800000 */
.L_x_207:
        /* <DEDUP_REMOVED lines=12> */
.L_x_210:
[----:B------:R-:W-:Y:S05]  /*9d90*/  BSYNC B1 ;  /* 0x0000000000017941 */ /* 0x000fea0003800000 */
.L_x_209:
        /* <DEDUP_REMOVED lines=12> */
.L_x_212:
[----:B------:R-:W-:Y:S05]  /*9e60*/  BSYNC B1 ;  /* 0x0000000000017941 */ /* 0x000fea0003800000 */
.L_x_211:
        /* <DEDUP_REMOVED lines=12> */
.L_x_214:
[----:B------:R-:W-:Y:S05]  /*9f30*/  BSYNC B1 ;  /* 0x0000000000017941 */ /* 0x000fea0003800000 */
.L_x_213:
        /* <DEDUP_REMOVED lines=12> */
.L_x_216:
[----:B------:R-:W-:Y:S05]  /*a000*/  BSYNC B1 ;  /* 0x0000000000017941 */ /* 0x000fea0003800000 */
.L_x_215:
        /* <DEDUP_REMOVED lines=12> */
.L_x_218:
[----:B------:R-:W-:Y:S05]  /*a0d0*/  BSYNC B1 ;  /* 0x0000000000017941 */ /* 0x000fea0003800000 */
.L_x_217:
        /* <DEDUP_REMOVED lines=12> */
.L_x_220:
[----:B------:R-:W-:Y:S05]  /*a1a0*/  BSYNC B1 ;  /* 0x0000000000017941 */ /* 0x000fea0003800000 */
.L_x_219:
        /* <DEDUP_REMOVED lines=12> */
.L_x_222:
[----:B------:R-:W-:Y:S05]  /*a270*/  BSYNC B1 ;  /* 0x0000000000017941 */ /* 0x000fea0003800000 */
.L_x_221:
        /* <DEDUP_REMOVED lines=12> */
.L_x_224:
[----:B------:R-:W-:Y:S05]  /*a340*/  BSYNC B1 ;  /* 0x0000000000017941 */ /* 0x000fea0003800000 */
.L_x_223:
        /* <DEDUP_REMOVED lines=12> */
.L_x_226:
[----:B------:R-:W-:Y:S05]  /*a410*/  BSYNC B1 ;  /* 0x0000000000017941 */ /* 0x000fea0003800000 */
.L_x_225:
        /* <DEDUP_REMOVED lines=12> */
.L_x_228:
[----:B------:R-:W-:Y:S05]  /*a4e0*/  BSYNC B1 ;  /* 0x0000000000017941 */ /* 0x000fea0003800000 */
.L_x_227:
        /* <DEDUP_REMOVED lines=12> */
.L_x_230:
[----:B------:R-:W-:Y:S05]  /*a5b0*/  BSYNC B1 ;  /* 0x0000000000017941 */ /* 0x000fea0003800000 */
.L_x_229:
        /* <DEDUP_REMOVED lines=12> */
.L_x_232:
[----:B------:R-:W-:Y:S05]  /*a680*/  BSYNC B1 ;  /* 0x0000000000017941 */ /* 0x000fea0003800000 */
.L_x_231:
[----:B-----5:R-:W-:Y:S01]  /*a690*/  LOP3.LUT R2, R2, 0xff, RZ, 0xc0, !PT ;  /* 0x000000ff02027812 */ /* 0x020fe200078ec0ff */
[----:B------:R-:W-:Y:S01]  /*a6a0*/  BSSY B1, `(.L_x_233) ;  /* 0x000000b000017945 */ /* 0x000fe20003800000 */
[----:B------:R-:W-:Y:S02]  /*a6b0*/  ISETP.LT.OR P4, PT, R35, 0xc9, !P0 ;  /* 0x000000c92300780c */ /* 0x000fe40004781670 */
[----:B------:R-:W-:-:S05]  /*a6c0*/  F2FP.F16.E5M2.UNPACK_B R2, R2 ;  /* 0x00000002ff02723e */ /* 0x000fca00020004ff */
[----:B------:R-:W-:-:S05]  /*a6d0*/  HADD2.F32 R2, -RZ, R2.H0_H0 ;  /* 0x20000002ff027230 */ /* 0x000fca0000004100 */
[----:B0-----:R-:W-:-:S04]  /*a6e0*/  FMUL R3, R2, UR23 ;  /* 0x0000001702037c20 */ /* 0x001fc80008400000 */
[----:B------:R-:W-:Y:S01]  /*a6f0*/  FFMA R3, R0, UR22, R3 ;  /* 0x0000001600037c23 */ /* 0x000fe20008000003 */
[----:B------:R-:W-:-:S04]  /*a700*/  PRMT R0, RZ, 0x7610, R0 ;  /* 0x00007610ff007816 */ /* 0x000fc80000000000 */
[----:B------:R-:W-:-:S05]  /*a710*/  F2FP.SATFINITE.E5M2.F32.PACK_AB_MERGE_C R3, RZ, R3, RZ ;  /* 0x00000003ff03723e */ /* 0x000fca00048060ff */
[----:B------:R0:W-:Y:S01]  /*a720*/  @!P2 STG.E.U8 desc[UR20][R26.64+0xc1], R3 ;  /* 0x0000c1031a00a986 */ /* 0x0001e2000c101114 */
[----:B------:R-:W-:Y:S05]  /*a730*/  @P4 BRA `(.L_x_234) ;  /* 0x0000000000044947 */ /* 0x000fea0003800000 */
[----:B------:R0:W5:Y:S02]  /*a740*/  LDG.E.U8 R0, desc[UR20][R28.64+0xc8] ;  /* 0x0000c8141c007981 */ /* 0x000164000c1e1100 */
.L_x_234:
[----:B------:R-:W-:Y:S05]  /*a750*/  BSYNC B1 ;  /* 0x0000000000017941 */ /* 0x000fea0003800000 */
.L_x_233:
[----:B------:R-:W2:Y:S01]  /*a760*/  LDL.LU R2, [R1] ;  /* 0x0000000001027983 */ /* 0x000ea20000300800 */
[----:B-----5:R-:W-:Y:S01]  /*a770*/  LOP3.LUT R0, R0, 0xff, RZ, 0xc0, !PT ;  /* 0x000000ff00007812 */ /* 0x020fe200078ec0ff */
[----:B------:R-:W-:Y:S01]  /*a780*/  BSSY B1, `(.L_x_235) ;  /* 0x000000b000017945 */ /* 0x000fe20003800000 */
[----:B------:R-:W-:Y:S02]  /*a790*/  ISETP.LT.OR P2, PT, R35, 0xca, !P0 ;  /* 0x000000ca2300780c */ /* 0x000fe40004741670 */
[----:B------:R-:W-:-:S05]  /*a7a0*/  F2FP.F16.E5M2.UNPACK_B R0, R0 ;  /* 0x00000000ff00723e */ /* 0x000fca00020004ff */
[----:B------:R-:W-:-:S05]  /*a7b0*/  HADD2.F32 R0, -RZ, R0.H0_H0 ;  /* 0x20000000ff007230 */ /* 0x000fca0000004100 */
[----:B------:R-:W-:-:S04]  /*a7c0*/  FMUL R0, R0, UR23 ;  /* 0x0000001700007c20 */ /* 0x000fc80008400000 */
[----:B--2---:R-:W-:-:S05]  /*a7d0*/  FFMA R0, R2, UR22, R0 ;  /* 0x0000001602007c23 */ /* 0x004fca0008000000 */
[----:B0-----:R-:W-:Y:S02]  /*a7e0*/  F2FP.SATFINITE.E5M2.F32.PACK_AB_MERGE_C R3, RZ, R0, RZ ;  /* 0x00000000ff03723e */ /* 0x001fe400048060ff */
[----:B------:R-:W-:-:S03]  /*a7f0*/  PRMT R0, RZ, 0x7610, R0 ;  /* 0x00007610ff007816 */ /* 0x000fc60000000000 */
[----:B------:R0:W-:Y:S01]  /*a800*/  @!P4 STG.E.U8 desc[UR20][R24.64+0xc8], R3 ;  /* 0x0000c8031800c986 */ /* 0x0001e2000c101114 */
[----:B------:R-:W-:Y:S05]  /*a810*/  @P2 BRA `(.L_x_236) ;  /* 0x0000000000042947 */ /* 0x000fea0003800000 */
[----:B------:R2:W5:Y:S02]  /*a820*/  LDG.E.U8 R0, desc[UR20][R28.64+0xc9] ;  /* 0x0000c9141c007981 */ /* 0x000564000c1e1100 */
.L_x_236:
[----:B------:R-:W-:Y:S05]  /*a830*/  BSYNC B1 ;  /* 0x0000000000017941 */ /* 0x000fea0003800000 */
.L_x_235:
[----:B------:R-:W3:Y:S01]  /*a840*/  LDL.LU R2, [R1+0x4] ;  /* 0x0000040001027983 */ /* 0x000ee20000300800 */
[----:B-----5:R-:W-:Y:S01]  /*a850*/  LOP3.LUT R0, R0, 0xff, RZ, 0xc0, !PT ;  /* 0x000000ff00007812 */ /* 0x020fe200078ec0ff */
[----:B------:R-:W-:Y:S01]  /*a860*/  BSSY B1, `(.L_x_237) ;  /* 0x000000b000017945 */ /* 0x000fe20003800000 */
[----:B------:R-:W-:Y:S02]  /*a870*/  ISETP.LT.OR P4, PT, R35, 0xc9, !P1 ;  /* 0x000000c92300780c */ /* 0x000fe40004f81670 */
[----:B------:R-:W-:-:S05]  /*a880*/  F2FP.F16.E5M2.UNPACK_B R0, R0 ;  /* 0x00000000ff00723e */ /* 0x000fca00020004ff */
[----:B------:R-:W-:-:S05]  /*a890*/  HADD2.F32 R0, -RZ, R0.H0_H0 ;  /* 0x20000000ff007230 */ /* 0x000fca0000004100 */
[----:B------:R-:W-:-:S04]  /*a8a0*/  FMUL R0, R0, UR23 ;  /* 0x0000001700007c20 */ /* 0x000fc80008400000 */
[----:B---3--:R-:W-:-:S05]  /*a8b0*/  FFMA R0, R2, UR22, R0 ;  /* 0x0000001602007c23 */ /* 0x008fca0008000000 */
[----:B0-----:R-:W-:Y:S02]  /*a8c0*/  F2FP.SATFINITE.E5M2.F32.PACK_AB_MERGE_C R3, RZ, R0, RZ ;  /* 0x00000000ff03723e */ /* 0x001fe400048060ff */
[----:B------:R-:W-:-:S03]  /*a8d0*/  PRMT R0, RZ, 0x7610, R0 ;  /* 0x00007610ff007816 */ /* 0x000fc60000000000 */
[----:B------:R0:W-:Y:S01]  /*a8e0*/  @!P2 STG.E.U8 desc[UR20][R24.64+0xc9], R3 ;  /* 0x0000c9031800a986 */ /* 0x0001e2000c101114 */
[----:B------:R-:W-:Y:S05]  /*a8f0*/  @P4 BRA `(.L_x_238) ;  /* 0x0000000000044947 */ /* 0x000fea0003800000 */
[----:B------:R3:W5:Y:S02]  /*a900*/  LDG.E.U8 R0, desc[UR20][R30.64+0xc8] ;  /* 0x0000c8141e007981 */ /* 0x000764000c1e1100 */
.L_x_238:
[----:B------:R-:W-:Y:S05]  /*a910*/  BSYNC B1 ;  /* 0x0000000000017941 */ /* 0x000fea0003800000 */
.L_x_237:
[----:B------:R-:W2:Y:S01]  /*a920*/  LDL.LU R2, [R1+0x8] ;  /* 0x0000080001027983 */ /* 0x000ea20000300800 */
        /* <DEDUP_REMOVED lines=12> */
.L_x_240:
[----:B------:R-:W-:Y:S05]  /*a9f0*/  BSYNC B1 ;  /* 0x0000000000017941 */ /* 0x000fea0003800000 */
.L_x_239:
        /* <DEDUP_REMOVED lines=13> */
.L_x_242:
[----:B------:R-:W-:Y:S05]  /*aad0*/  BSYNC B1 ;  /* 0x0000000000017941 */ /* 0x000fea0003800000 */
.L_x_241:
        /* <DEDUP_REMOVED lines=13> */
.L_x_244:
[----:B------:R-:W-:Y:S05]  /*abb0*/  BSYNC B1 ;  /* 0x0000000000017941 */ /* 0x000fea0003800000 */
.L_x_243:
        /* <DEDUP_REMOVED lines=13> */
.L_x_246:
[----:B------:R-:W-:Y:S05]  /*ac90*/  BSYNC B1 ;  /* 0x0000000000017941 */ /* 0x000fea0003800000 */
.L_x_245:
        /* <DEDUP_REMOVED lines=13> */
.L_x_248:
[----:B------:R-:W-:Y:S05]  /*ad70*/  BSYNC B1 ;  /* 0x0000000000017941 */ /* 0x000fea0003800000 */
.L_x_247:
        /* <DEDUP_REMOVED lines=13> */
.L_x_250:
[----:B------:R-:W-:Y:S05]  /*ae50*/  BSYNC B1 ;  /* 0x0000000000017941 */ /* 0x000fea0003800000 */
.L_x_249:
        /* <DEDUP_REMOVED lines=13> */
.L_x_252:
[----:B------:R-:W-:Y:S05]  /*af30*/  BSYNC B1 ;  /* 0x0000000000017941 */ /* 0x000fea0003800000 */
.L_x_251:
        /* <DEDUP_REMOVED lines=13> */
.L_x_254:
[----:B------:R-:W-:Y:S05]  /*b010*/  BSYNC B1 ;  /* 0x0000000000017941 */ /* 0x000fea0003800000 */
.L_x_253:
        /* <DEDUP_REMOVED lines=13> */
.L_x_256:
[----:B------:R-:W-:Y:S05]  /*b0f0*/  BSYNC B1 ;  /* 0x0000000000017941 */ /* 0x000fea0003800000 */
.L_x_255:
        /* <DEDUP_REMOVED lines=13> */
.L_x_258:
[----:B------:R-:W-:Y:S05]  /*b1d0*/  BSYNC B1 ;  /* 0x0000000000017941 */ /* 0x000fea0003800000 */
.L_x_257:
        /* <DEDUP_REMOVED lines=13> */
.L_x_260:
[----:B------:R-:W-:Y:S05]  /*b2b0*/  BSYNC B1 ;  /* 0x0000000000017941 */ /* 0x000fea0003800000 */
.L_x_259:
        /* <DEDUP_REMOVED lines=13> */
.L_x_262:
[----:B------:R-:W-:Y:S05]  /*b390*/  BSYNC B1 ;  /* 0x0000000000017941 */ /* 0x000fea0003800000 */
.L_x_261:
        /* <DEDUP_REMOVED lines=13> */
.L_x_264:
[----:B------:R-:W-:Y:S05]  /*b470*/  BSYNC B1 ;  /* 0x0000000000017941 */ /* 0x000fea0003800000 */
.L_x_263:
        /* <DEDUP_REMOVED lines=13> */
.L_x_266:
[----:B------:R-:W-:Y:S05]  /*b550*/  BSYNC B1 ;  /* 0x0000000000017941 */ /* 0x000fea0003800000 */
.L_x_265:
        /* <DEDUP_REMOVED lines=13> */
.L_x_268:
[----:B------:R-:W-:Y:S05]  /*b630*/  BSYNC B1 ;  /* 0x0000000000017941 */ /* 0x000fea0003800000 */
.L_x_267:
        /* <DEDUP_REMOVED lines=13> */
.L_x_270:
[----:B------:R-:W-:Y:S05]  /*b710*/  BSYNC B1 ;  /* 0x0000000000017941 */ /* 0x000fea0003800000 */
.L_x_269:
        /* <DEDUP_REMOVED lines=13> */
.L_x_272:
[----:B------:R-:W-:Y:S05]  /*b7f0*/  BSYNC B1 ;  /* 0x0000000000017941 */ /* 0x000fea0003800000 */
.L_x_271:
        /* <DEDUP_REMOVED lines=13> */
.L_x_274:
[----:B------:R-:W-:Y:S05]  /*b8d0*/  BSYNC B1 ;  /* 0x0000000000017941 */ /* 0x000fea0003800000 */
.L_x_273:
        /* <DEDUP_REMOVED lines=13> */
.L_x_276:
[----:B------:R-:W-:Y:S05]  /*b9b0*/  BSYNC B1 ;  /* 0x0000000000017941 */ /* 0x000fea0003800000 */
.L_x_275:
        /* <DEDUP_REMOVED lines=13> */
.L_x_278:
[----:B------:R-:W-:Y:S05]  /*ba90*/  BSYNC B1 ;  /* 0x0000000000017941 */ /* 0x000fea0003800000 */
.L_x_277:
        /* <DEDUP_REMOVED lines=13> */
.L_x_280:
[----:B------:R-:W-:Y:S05]  /*bb70*/  BSYNC B1 ;  /* 0x0000000000017941 */ /* 0x000fea0003800000 */
.L_x_279:
        /* <DEDUP_REMOVED lines=13> */
.L_x_282:
[----:B------:R-:W-:Y:S05]  /*bc50*/  BSYNC B1 ;  /* 0x0000000000017941 */ /* 0x000fea0003800000 */
.L_x_281:
        /* <DEDUP_REMOVED lines=13> */
.L_x_284:
[----:B------:R-:W-:Y:S05]  /*bd30*/  BSYNC B1 ;  /* 0x0000000000017941 */ /* 0x000fea0003800000 */
.L_x_283:
        /* <DEDUP_REMOVED lines=13> */
.L_x_286:
[----:B------:R-:W-:Y:S05]  /*be10*/  BSYNC B1 ;  /* 0x0000000000017941 */ /* 0x000fea0003800000 */
.L_x_285:
        /* <DEDUP_REMOVED lines=13> */
.L_x_288:
[----:B------:R-:W-:Y:S05]  /*bef0*/  BSYNC B1 ;  /* 0x0000000000017941 */ /* 0x000fea0003800000 */
.L_x_287:
[----:B------:R-:W-:Y:S05]  /*bf00*/  @P1 BRA `(.L_x_289) ;  /* 0x00000020009c1947 */ /* 0x000fea0003800000 */
[----:B------:R-:W2:Y:S01]  /*bf10*/  LDL.LU R2, [R1+0x6c] ;  /* 0x00006c0001027983 */ /* 0x000ea20000300800 */
[----:B-----5:R-:W-:-:S04]  /*bf20*/  LOP3.LUT R0, R0, 0xff, RZ, 0xc0, !PT ;  /* 0x000000ff00007812 */ /* 0x020fc800078ec0ff */
[----:B------:R-:W-:-:S05]  /*bf30*/  F2FP.F16.E5M2.UNPACK_B R0, R0 ;  /* 0x00000000ff00723e */ /* 0x000fca00020004ff */
[----:B------:R-:W-:-:S05]  /*bf40*/  HADD2.F32 R0, -RZ, R0.H0_H0 ;  /* 0x20000000ff007230 */ /* 0x000fca0000004100 */
[----:B------:R-:W-:-:S04]  /*bf50*/  FMUL R0, R0, UR23 ;  /* 0x0000001700007c20 */ /* 0x000fc80008400000 */
[----:B--2---:R-:W-:-:S05]  /*bf60*/  FFMA R0, R2, UR22, R0 ;  /* 0x0000001602007c23 */ /* 0x004fca0008000000 */
[----:B0-----:R-:W-:-:S05]  /*bf70*/  F2FP.SATFINITE.E5M2.F32.PACK_AB_MERGE_C R3, RZ, R0, RZ ;  /* 0x00000000ff03723e */ /* 0x001fca00048060ff */
[----:B------:R0:W-:Y:S01]  /*bf80*/  STG.E.U8 desc[UR20][R26.64+0xf9], R3 ;  /* 0x0000f9031a007986 */ /* 0x0001e2000c101114 */
[----:B------:R-:W-:Y:S05]  /*bf90*/  BRA `(.L_x_289) ;  /* 0x0000002000787947 */ /* 0x000fea0003800000 */
.L_x_32:
[----:B------:R-:W-:Y:S01]  /*bfa0*/  ISETP.GE.AND P1, PT, R38, 0x1, PT ;  /* 0x000000012600780c */ /* 0x000fe20003f26270 */
[----:B------:R-:W-:Y:S01]  /*bfb0*/  FMUL R228, R228, UR22 ;  /* 0x00000016e4e47c20 */ /* 0x000fe20008400000 */
[----:B------:R-:W-:Y:S01]  /*bfc0*/  FMUL R227, R227, UR22 ;  /* 0x00000016e3e37c20 */ /* 0x000fe20008400000 */
[----:B------:R-:W-:Y:S01]  /*bfd0*/  ISETP.GE.AND P0, PT, R38, 0x9, PT ;  /* 0x000000092600780c */ /* 0x000fe20003f06270 */
[----:B------:R-:W-:Y:S01]  /*bfe0*/  FMUL R226, R226, UR22 ;  /* 0x00000016e2e27c20 */ /* 0x000fe20008400000 */
[C---:B------:R-:W-:Y:S02]  /*bff0*/  ISETP.LT.OR P4, PT, R35.reuse, 0x1, !P1 ;  /* 0x000000012300780c */ /* 0x040fe40004f81670 */
[----:B------:R-:W-:Y:S02]  /*c000*/  ISETP.LT.OR P5, PT, R35, 0x2, !P1 ;  /* 0x000000022300780c */ /* 0x000fe40004fa1670 */
[----:B------:R-:W-:Y:S02]  /*c010*/  F2FP.SATFINITE.E5M2.F32.PACK_AB_MERGE_C R29, RZ, R228, RZ ;  /* 0x000000e4ff1d723e */ /* 0x000fe400048060ff */
[----:B------:R-:W-:-:S02]  /*c020*/  F2FP.SATFINITE.E5M2.F32.PACK_AB_MERGE_C R227, RZ, R227, RZ ;  /* 0x000000e3ffe3723e */ /* 0x000fc400048060ff */
[----:B------:R-:W-:Y:S01]  /*c030*/  ISETP.LT.OR P2, PT, R35, 0x1, !P0 ;  /* 0x000000012300780c */ /* 0x000fe20004741670 */
[----:B------:R-:W-:-:S04]  /*c040*/  FMUL R225, R225, UR22 ;  /* 0x00000016e1e17c20 */ /* 0x000fc80008400000 */
[----:B------:R0:W-:Y:S01]  /*c050*/  @!P4 STG.E.U8 desc[UR20][R24.64], R29 ;  /* 0x0000001d1800c986 */ /* 0x0001e2000c101114 */
[----:B------:R-:W-:-:S03]  /*c060*/  ISETP.LT.OR P4, PT, R35, 0x2, !P0 ;  /* 0x000000022300780c */ /* 0x000fc60004781670 */
[----:B------:R1:W-:Y:S01]  /*c070*/  @!P5 STG.E.U8 desc[UR20][R24.64+0x1], R227 ;  /* 0x000001e31800d986 */ /* 0x0003e2000c101114 */
[C---:B------:R-:W-:Y:S01]  /*c080*/  ISETP.LT.OR P5, PT, R35.reuse, 0x9, !P1 ;  /* 0x000000092300780c */ /* 0x040fe20004fa1670 */
[----:B------:R-:W-:Y:S01]  /*c090*/  FMUL R224, R224, UR22 ;  /* 0x00000016e0e07c20 */ /* 0x000fe20008400000 */
[----:B------:R-:W-:Y:S01]  /*c0a0*/  ISETP.LT.OR P6, PT, R35, 0xa, !P1 ;  /* 0x0000000a2300780c */ /* 0x000fe20004fc1670 */
[----:B------:R-:W-:Y:S01]  /*c0b0*/  FMUL R223, R223, UR22 ;  /* 0x00000016dfdf7c20 */ /* 0x000fe20008400000 */
[----:B------:R-:W-:Y:S02]  /*c0c0*/  F2FP.SATFINITE.E5M2.F32.PACK_AB_MERGE_C R31, RZ, R226, RZ ;  /* 0x000000e2ff1f723e */ /* 0x000fe400048060ff */
[----:B------:R-:W-:Y:S02]  /*c0d0*/  F2FP.SATFINITE.E5M2.F32.PACK_AB_MERGE_C R225, RZ, R225, RZ ;  /* 0x000000e1ffe1723e */ /* 0x000fe400048060ff */
[----:B0-----:R-:W-:Y:S01]  /*c0e0*/  F2FP.SATFINITE.E5M2.F32.PACK_AB_MERGE_C R29, RZ, R224, RZ ;  /* 0x000000e0ff1d723e */ /* 0x001fe200048060ff */
[----:B------:R-:W-:Y:S01]  /*c0f0*/  @!P2 STG.E.U8 desc[UR20][R26.64], R31 ;  /* 0x0000001f1a00a986 */ /* 0x000fe2000c101114 */
[----:B------:R-:W-:-:S02]  /*c100*/  F2FP.SATFINITE.E5M2.F32.PACK_AB_MERGE_C R223, RZ, R223, RZ ;  /* 0x000000dfffdf723e */ /* 0x000fc400048060ff */
[C---:B------:R-:W-:Y:S01]  /*c110*/  ISETP.LT.OR P2, PT, R35.reuse, 0x9, !P0 ;  /* 0x000000092300780c */ /* 0x040fe20004741670 */
[----:B------:R-:W-:Y:S01]  /*c120*/  @!P4 STG.E.U8 desc[UR20][R26.64+0x1], R225 ;  /* 0x000001e11a00c986 */ /* 0x000fe2000c101114 */
[----:B------:R-:W-:-:S03]  /*c130*/  ISETP.LT.OR P4, PT, R35, 0xa, !P0 ;  /* 0x0000000a2300780c */ /* 0x000fc60004781670 */
[----:B------:R0:W-:Y:S01]  /*c140*/  @!P5 STG.E.U8 desc[UR20][R24.64+0x8], R29 ;  /* 0x0000081d1800d986 */ /* 0x0001e2000c101114 */
[----:B------:R-:W-:Y:S01]  /*c150*/  ISETP.LT.OR P5, PT, R35, 0x11, !P1 ;  /* 0x000000112300780c */ /* 0x000fe20004fa1670 */
[----:B------:R-:W-:Y:S01]  /*c160*/  FMUL R222, R222, UR22 ;  /* 0x00000016dede7c20 */ /* 0x000fe20008400000 */
[----:B------:R-:W-:Y:S01]  /*c170*/  FMUL R221, R221, UR22 ;  /* 0x00000016dddd7c20 */ /* 0x000fe20008400000 */
[----:B------:R-:W-:Y:S01]  /*c180*/  FMUL R220, R220, UR22 ;  /* 0x00000016dcdc7c20 */ /* 0x000fe20008400000 */
[----:B------:R-:W-:Y:S01]  /*c190*/  @!P6 STG.E.U8 desc[UR20][R24.64+0x9], R223 ;  /* 0x000009df1800e986 */ /* 0x000fe2000c101114 */
[----:B------:R-:W-:Y:S01]  /*c1a0*/  ISETP.LT.OR P6, PT, R35, 0x12, !P1 ;  /* 0x000000122300780c */ /* 0x000fe20004fc1670 */
[----:B------:R-:W-:Y:S01]  /*c1b0*/  FMUL R219, R219, UR22 ;  /* 0x00000016dbdb7c20 */ /* 0x000fe20008400000 */
[----:B------:R-:W-:Y:S01]  /*c1c0*/  F2FP.SATFINITE.E5M2.F32.PACK_AB_MERGE_C R33, RZ, R222, RZ ;  /* 0x000000deff21723e */ /* 0x000fe200048060ff */
[----:B-1----:R-:W2:Y:S01]  /*c1d0*/  LDL.LU R227, [R1+0x8] ;  /* 0x0000080001e37983 */ /* 0x002ea20000300800 */
[----:B------:R-:W-:-:S02]  /*c1e0*/  F2FP.SATFINITE.E5M2.F32.PACK_AB_MERGE_C R221, RZ, R221, RZ ;  /* 0x000000ddffdd723e */ /* 0x000fc400048060ff */
[----:B0-----:R-:W-:Y:S01]  /*c1f0*/  F2FP.SATFINITE.E5M2.F32.PACK_AB_MERGE_C R29, RZ, R220, RZ ;  /* 0x000000dcff1d723e */ /* 0x001fe200048060ff */
[----:B------:R-:W3:Y:S04]  /*c200*/  LDL.LU R226, [R1+0x4] ;  /* 0x0000040001e27983 */ /* 0x000ee80000300800 */
[----:B------:R-:W4:Y:S01]  /*c210*/  LDL.LU R224, [R1] ;  /* 0x0000000001e07983 */ /* 0x000f220000300800 */
[----:B------:R-:W-:-:S03]  /*c220*/  F2FP.SATFINITE.E5M2.F32.PACK_AB_MERGE_C R219, RZ, R219, RZ ;  /* 0x000000dbffdb723e */ /* 0x000fc600048060ff */
[----:B------:R-:W-:Y:S01]  /*c230*/  @!P2 STG.E.U8 desc[UR20][R26.64+0x8], R33 ;  /* 0x000008211a00a986 */ /* 0x000fe2000c101114 */
[----:B------:R-:W-:-:S03]  /*c240*/  ISETP.LT.OR P2, PT, R35, 0x11, !P0 ;  /* 0x000000112300780c */ /* 0x000fc60004741670 */
        /* <DEDUP_REMOVED lines=11> */
[----:B------:R-:W-:Y:S01]  /*c300*/  FMUL R214, R214, UR22 ;  /* 0x00000016d6d67c20 */ /* 0x000fe20008400000 */
[----:B------:R-:W-:Y:S01]  /*c310*/  F2FP.SATFINITE.E5M2.F32.PACK_AB_MERGE_C R217, RZ, R217, RZ ;  /* 0x000000d9ffd9723e */ /* 0x000fe200048060ff */
[----:B------:R-:W-:Y:S01]  /*c320*/  FMUL R213, R213, UR22 ;  /* 0x00000016d5d57c20 */ /* 0x000fe20008400000 */
[----:B0-----:R-:W-:Y:S01]  /*c330*/  F2FP.SATFINITE.E5M2.F32.PACK_AB_MERGE_C R29, RZ, R216, RZ ;  /* 0x000000d8ff1d723e */ /* 0x001fe200048060ff */
[----:B------:R-:W-:Y:S01]  /*c340*/  @!P2 STG.E.U8 desc[UR20][R26.64+0x10], R31 ;  /* 0x0000101f1a00a986 */ /* 0x000fe2000c101114 */
[----:B------:R-:W-:-:S02]  /*c350*/  F2FP.SATFINITE.E5M2.F32.PACK_AB_MERGE_C R215, RZ, R215, RZ ;  /* 0x000000d7ffd7723e */ /* 0x000fc400048060ff */
[C---:B------:R-:W-:Y:S01]  /*c360*/  ISETP.LT.OR P2, PT, R35.reuse, 0x19, !P0 ;  /* 0x000000192300780c */ /* 0x040fe20004741670 */
[----:B------:R-:W-:Y:S01]  /*c370*/  @!P4 STG.E.U8 desc[UR20][R26.64+0x11], R217 ;  /* 0x000011d91a00c986 */ /* 0x000fe2000c101114 */
[----:B------:R-:W-:-:S03]  /*c380*/  ISETP.LT.OR P4, PT, R35, 0x1a, !P0 ;  /* 0x0000001a2300780c */ /* 0x000fc60004781670 */
[----:B------:R0:W-:Y:S01]  /*c390*/  @!P5 STG.E.U8 desc[UR20][R24.64+0x18], R29 ;  /* 0x0000181d1800d986 */ /* 0x0001e2000c101114 */
[C---:B------:R-:W-:Y:S01]  /*c3a0*/  ISETP.LT.OR P5, PT, R35.reuse, 0x21, !P1 ;  /* 0x000000212300780c */ /* 0x040fe20004fa1670 */
[----:B------:R-:W-:Y:S02]  /*c3b0*/  FMUL R212, R212, UR22 ;  /* 0x00000016d4d47c20 */ /* 0x000fe40008400000 */
[----:B------:R-:W-:Y:S01]  /*c3c0*/  @!P6 STG.E.U8 desc[UR20][R24.64+0x19], R215 ;  /* 0x000019d71800e986 */ /* 0x000fe2000c101114 */
[----:B------:R-:W-:Y:S01]  /*c3d0*/  ISETP.LT.OR P6, PT, R35, 0x22, !P1 ;  /* 0x000000222300780c */ /* 0x000fe20004fc1670 */
[----:B------:R-:W-:Y:S01]  /*c3e0*/  FMUL R211, R211, UR22 ;  /* 0x00000016d3d37c20 */ /* 0x000fe20008400000 */
[----:B------:R-:W-:Y:S01]  /*c3f0*/  F2FP.SATFINITE.E5M2.F32.PACK_AB_MERGE_C R33, RZ, R214, RZ ;  /* 0x000000d6ff21723e */ /* 0x000fe200048060ff */
[----:B------:R-:W-:Y:S01]  /*c400*/  FMUL R210, R210, UR22 ;  /* 0x00000016d2d27c20 */ /* 0x000fe20008400000 */
[----:B------:R-:W-:Y:S01]  /*c410*/  F2FP.SATFINITE.E5M2.F32.PACK_AB_MERGE_C R213, RZ, R213, RZ ;  /* 0x000000d5ffd5723e */ /* 0x000fe200048060ff */
[----:B------:R-:W-:Y:S01]  /*c420*/  FMUL R209, R209, UR22 ;  /* 0x00000016d1d17c20 */ /* 0x000fe20008400000 */
        /* <DEDUP_REMOVED lines=8> */
[----:B------:R-:W-:-:S03]  /*c4b0*/  ISETP.LT.OR P5, PT, R35, 0x29, !P1 ;  /* 0x000000292300780c */ /* 0x000fc60004fa1670 */
        /* <DEDUP_REMOVED lines=240> */
[----:B------:R1:W-:Y:S01]  /*d3c0*/  @!P6 STG.E.U8 desc[UR20][R24.64+0x99], R23 ;  /* 0x000099171800e986 */ /* 0x0003e2000c101114 */
        /* <DEDUP_REMOVED lines=11> */
[----:B------:R0:W-:Y:S01]  /*d480*/  @!P4 STG.E.U8 desc[UR20][R26.64+0x99], R21 ;  /* 0x000099151a00c986 */ /* 0x0001e2000c101114 */
[----:B------:R-:W-:-:S03]  /*d490*/  ISETP.LT.OR P4, PT, R35, 0xa2, !P0 ;  /* 0x000000a22300780c */ /* 0x000fc60004781670 */
[----:B------:R-:W-:Y:S01]  /*d4a0*/  @!P5 STG.E.U8 desc[UR20][R24.64+0xa0], R29 ;  /* 0x0000a01d1800d986 */ /* 0x000fe2000c101114 */
[----:B------:R-:W-:-:S03]  /*d4b0*/  ISETP.LT.OR P5, PT, R35, 0xa9, !P1 ;  /* 0x000000a92300780c */ /* 0x000fc60004fa1670 */
[----:B------:R2:W-:Y:S01]  /*d4c0*/  @!P6 STG.E.U8 desc[UR20][R24.64+0xa1], R19 ;  /* 0x0000a1131800e986 */ /* 0x0005e2000c101114 */
[----:B------:R-:W-:Y:S01]  /*d4d0*/  ISETP.LT.OR P6, PT, R35, 0xaa, !P1 ;  /* 0x000000aa2300780c */ /* 0x000fe20004fc1670 */
[----:B------:R-:W-:Y:S01]  /*d4e0*/  FMUL R15, R15, UR22 ;  /* 0x000000160f0f7c20 */ /* 0x000fe20008400000 */
[----:B-1----:R-:W-:Y:S01]  /*d4f0*/  F2FP.SATFINITE.E5M2.F32.PACK_AB_MERGE_C R23, RZ, R18, RZ ;  /* 0x00000012ff17723e */ /* 0x002fe200048060ff */
[----:B------:R-:W-:Y:S01]  /*d500*/  FMUL R14, R14, UR22 ;  /* 0x000000160e0e7c20 */ /* 0x000fe20008400000 */
[----:B------:R-:W-:Y:S01]  /*d510*/  F2FP.SATFINITE.E5M2.F32.PACK_AB_MERGE_C R17, RZ, R17, RZ ;  /* 0x00000011ff11723e */ /* 0x000fe200048060ff */
[----:B------:R-:W-:Y:S01]  /*d520*/  FMUL R13, R13, UR22 ;  /* 0x000000160d0d7c20 */ /* 0x000fe20008400000 */
[----:B0-----:R-:W-:Y:S01]  /*d530*/  F2FP.SATFINITE.E5M2.F32.PACK_AB_MERGE_C R21, RZ, R16, RZ ;  /* 0x00000010ff15723e */ /* 0x001fe200048060ff */
[----:B------:R-:W-:Y:S01]  /*d540*/  @!P2 STG.E.U8 desc[UR20][R26.64+0xa0], R23 ;  /* 0x0000a0171a00a986 */ /* 0x000fe2000c101114 */
[----:B------:R-:W-:Y:S02]  /*d550*/  F2FP.SATFINITE.E5M2.F32.PACK_AB_MERGE_C R15, RZ, R15, RZ ;  /* 0x0000000fff0f723e */ /* 0x000fe400048060ff */
[C---:B------:R-:W-:Y:S01]  /*d560*/  ISETP.LT.OR P2, PT, R35.reuse, 0xa9, !P0 ;  /* 0x000000a92300780c */ /* 0x040fe20004741670 */
[----:B------:R-:W-:Y:S01]  /*d570*/  @!P4 STG.E.U8 desc[UR20][R26.64+0xa1], R17 ;  /* 0x0000a1111a00c986 */ /* 0x000fe2000c101114 */
[----:B------:R-:W-:-:S03]  /*d580*/  ISETP.LT.OR P4, PT, R35, 0xaa, !P0 ;  /* 0x000000aa2300780c */ /* 0x000fc60004781670 */
[----:B------:R-:W-:Y:S01]  /*d590*/  @!P5 STG.E.U8 desc[UR20][R24.64+0xa8], R21 ;  /* 0x0000a8151800d986 */ /* 0x000fe2000c101114 */
[C---:B------:R-:W-:Y:S01]  /*d5a0*/  ISETP.LT.OR P5, PT, R35.reuse, 0xb1, !P1 ;  /* 0x000000b12300780c */ /* 0x040fe20004fa1670 */
[----:B------:R-:W-:Y:S02]  /*d5b0*/  FMUL R12, R12, UR22 ;  /* 0x000000160c0c7c20 */ /* 0x000fe40008400000 */
[----:B------:R0:W-:Y:S01]  /*d5c0*/  @!P6 STG.E.U8 desc[UR20][R24.64+0xa9], R15 ;  /* 0x0000a90f1800e986 */ /* 0x0001e2000c101114 */
[----:B------:R-:W-:Y:S01]  /*d5d0*/  ISETP.LT.OR P6, PT, R35, 0xb2, !P1 ;  /* 0x000000b22300780c */ /* 0x000fe20004fc1670 */
[----:B------:R-:W-:Y:S01]  /*d5e0*/  FMUL R11, R11, UR22 ;  /* 0x000000160b0b7c20 */ /* 0x000fe20008400000 */
[----:B--2---:R-:W-:Y:S01]  /*d5f0*/  F2FP.SATFINITE.E5M2.F32.PACK_AB_MERGE_C R19, RZ, R14, RZ ;  /* 0x0000000eff13723e */ /* 0x004fe200048060ff */
[----:B------:R-:W2:Y:S01]  /*d600*/  LDL.LU R223, [R1+0x18] ;  /* 0x0000180001df7983 */ /* 0x000ea20000300800 */
[----:B------:R-:W-:Y:S02]  /*d610*/  F2FP.SATFINITE.E5M2.F32.PACK_AB_MERGE_C R13, RZ, R13, RZ ;  /* 0x0000000dff0d723e */ /* 0x000fe400048060ff */
[----:B------:R-:W-:Y:S01]  /*d620*/  F2FP.SATFINITE.E5M2.F32.PACK_AB_MERGE_C R11, RZ, R11, RZ ;  /* 0x0000000bff0b723e */ /* 0x000fe200048060ff */
[----:B------:R-:W-:Y:S01]  /*d630*/  @!P2 STG.E.U8 desc[UR20][R26.64+0xa8], R19 ;  /* 0x0000a8131a00a986 */ /* 0x000fe2000c101114 */
[----:B0-----:R-:W-:-:S03]  /*d640*/  F2FP.SATFINITE.E5M2.F32.PACK_AB_MERGE_C R15, RZ, R12, RZ ;  /* 0x0000000cff0f723e */ /* 0x001fc600048060ff */
[----:B------:R0:W-:Y:S01]  /*d650*/  @!P4 STG.E.U8 desc[UR20][R26.64+0xa9], R13 ;  /* 0x0000a90d1a00c986 */ /* 0x0001e2000c101114 */
[C---:B------:R-:W-:Y:S02]  /*d660*/  ISETP.LT.OR P2, PT, R35.reuse, 0xb1, !P0 ;  /* 0x000000b12300780c */ /* 0x040fe40004741670 */
[C---:B------:R-:W-:Y:S01]  /*d670*/  ISETP.LT.OR P4, PT, R35.reuse, 0xb2, !P0 ;  /* 0x000000b22300780c */ /* 0x040fe20004781670 */
[----:B------:R-:W-:Y:S01]  /*d680*/  @!P5 STG.E.U8 desc[UR20][R24.64+0xb0], R15 ;  /* 0x0000b00f1800d986 */ /* 0x000fe2000c101114 */
[----:B------:R-:W-:Y:S01]  /*d690*/  ISETP.LT.OR P5, PT, R35, 0xb9, !P1 ;  /* 0x000000b92300780c */ /* 0x000fe20004fa1670 */
[----:B------:R-:W-:Y:S01]  /*d6a0*/  FMUL R10, R10, UR22 ;  /* 0x000000160a0a7c20 */ /* 0x000fe20008400000 */
[----:B------:R-:W-:Y:S01]  /*d6b0*/  FMUL R9, R9, UR22 ;  /* 0x0000001609097c20 */ /* 0x000fe20008400000 */
[----:B------:R-:W2:Y:S01]  /*d6c0*/  LDL.LU R222, [R1+0x14] ;  /* 0x0000140001de7983 */ /* 0x000ea20000300800 */
[----:B------:R-:W-:-:S03]  /*d6d0*/  FMUL R8, R8, UR22 ;  /* 0x0000001608087c20 */ /* 0x000fc60008400000 */
[----:B------:R-:W2:Y:S01]  /*d6e0*/  LDL.LU R220, [R1+0x10] ;  /* 0x0000100001dc7983 */ /* 0x000ea20000300800 */
[----:B------:R-:W-:-:S03]  /*d6f0*/  F2FP.SATFINITE.E5M2.F32.PACK_AB_MERGE_C R17, RZ, R10, RZ ;  /* 0x0000000aff11723e */ /* 0x000fc600048060ff */
[----:B------:R-:W2:Y:S01]  /*d700*/  LDL.LU R221, [R1+0xc] ;  /* 0x00000c0001dd7983 */ /* 0x000ea20000300800 */
[----:B------:R-:W-:Y:S01]  /*d710*/  F2FP.SATFINITE.E5M2.F32.PACK_AB_MERGE_C R9, RZ, R9, RZ ;  /* 0x00000009ff09723e */ /* 0x000fe200048060ff */
[----:B------:R-:W-:Y:S01]  /*d720*/  FMUL R7, R7, UR22 ;  /* 0x0000001607077c20 */ /* 0x000fe20008400000 */
[----:B0-----:R-:W-:Y:S01]  /*d730*/  F2FP.SATFINITE.E5M2.F32.PACK_AB_MERGE_C R13, RZ, R8, RZ ;  /* 0x00000008ff0d723e */ /* 0x001fe200048060ff */
[----:B------:R0:W-:Y:S01]  /*d740*/  @!P6 STG.E.U8 desc[UR20][R24.64+0xb1], R11 ;  /* 0x0000b10b1800e986 */ /* 0x0001e2000c101114 */
[----:B------:R-:W-:Y:S01]  /*d750*/  ISETP.LT.OR P6, PT, R35, 0xba, !P1 ;  /* 0x000000ba2300780c */ /* 0x000fe20004fc1670 */
[----:B-----5:R-:W-:Y:S01]  /*d760*/  FMUL R2, R2, UR22 ;  /* 0x0000001602027c20 */ /* 0x020fe20008400000 */
[----:B------:R-:W-:Y:S01]  /*d770*/  F2FP.SATFINITE.E5M2.F32.PACK_AB_MERGE_C R7, RZ, R7, RZ ;  /* 0x00000007ff07723e */ /* 0x000fe200048060ff */
[----:B------:R-:W-:Y:S01]  /*d780*/  @!P2 STG.E.U8 desc[UR20][R26.64+0xb0], R17 ;  /* 0x0000b0111a00a986 */ /* 0x000fe2000c101114 */
[----:B------:R-:W-:Y:S01]  /*d790*/  FMUL R3, R3, UR22 ;  /* 0x0000001603037c20 */ /* 0x000fe20008400000 */
[----:B------:R-:W-:Y:S01]  /*d7a0*/  FMUL R4, R4, UR22 ;  /* 0x0000001604047c20 */ /* 0x000fe20008400000 */
[C---:B------:R-:W-:Y:S01]  /*d7b0*/  ISETP.LT.OR P2, PT, R35.reuse, 0xb9, !P0 ;  /* 0x000000b92300780c */ /* 0x040fe20004741670 */
[----:B------:R1:W-:Y:S01]  /*d7c0*/  @!P4 STG.E.U8 desc[UR20][R26.64+0xb1], R9 ;  /* 0x0000b1091a00c986 */ /* 0x0003e2000c101114 */
[----:B------:R-:W-:Y:S01]  /*d7d0*/  ISETP.LT.OR P4, PT, R35, 0xba, !P0 ;  /* 0x000000ba2300780c */ /* 0x000fe20004781670 */
[----:B------:R-:W-:Y:S01]  /*d7e0*/  FMUL R6, R6, UR22 ;  /* 0x0000001606067c20 */ /* 0x000fe20008400000 */
[----:B------:R-:W-:Y:S01]  /*d7f0*/  FMUL R5, R5, UR22 ;  /* 0x0000001605057c20 */ /* 0x000fe20008400000 */
[----:B------:R3:W-:Y:S01]  /*d800*/  @!P5 STG.E.U8 desc[UR20][R24.64+0xb8], R13 ;  /* 0x0000b80d1800d986 */ /* 0x0007e2000c101114 */
[----:B------:R-:W-:Y:S01]  /*d810*/  ISETP.LT.OR P5, PT, R35, 0xc1, !P1 ;  /* 0x000000c12300780c */ /* 0x000fe20004fa1670 */
[----:B------:R-:W-:Y:S01]  /*d820*/  FMUL R0, R0, UR22 ;  /* 0x0000001600007c20 */ /* 0x000fe20008400000 */
[----:B0-----:R-:W-:Y:S01]  /*d830*/  F2FP.SATFINITE.E5M2.F32.PACK_AB_MERGE_C R11, RZ, R6, RZ ;  /* 0x00000006ff0b723e */ /* 0x001fe200048060ff */
[----:B------:R-:W2:Y:S01]  /*d840*/  LDL.LU R225, [R1+0x1c] ;  /* 0x00001c0001e17983 */ /* 0x000ea20000300800 */
[----:B------:R-:W-:-:S03]  /*d850*/  F2FP.SATFINITE.E5M2.F32.PACK_AB_MERGE_C R5, RZ, R5, RZ ;  /* 0x00000005ff05723e */ /* 0x000fc600048060ff */
[----:B------:R0:W-:Y:S01]  /*d860*/  @!P6 STG.E.U8 desc[UR20][R24.64+0xb9], R7 ;  /* 0x0000b9071800e986 */ /* 0x0001e2000c101114 */
[----:B-1----:R-:W-:Y:S01]  /*d870*/  F2FP.SATFINITE.E5M2.F32.PACK_AB_MERGE_C R9, RZ, R4, RZ ;  /* 0x00000004ff09723e */ /* 0x002fe200048060ff */
[----:B------:R-:W-:Y:S01]  /*d880*/  FMUL R4, R227, UR22 ;  /* 0x00000016e3047c20 */ /* 0x000fe20008400000 */
[C---:B------:R-:W-:Y:S01]  /*d890*/  ISETP.LT.OR P6, PT, R35.reuse, 0xc2, !P1 ;  /* 0x000000c22300780c */ /* 0x040fe20004fc1670 */
[----:B------:R-:W-:Y:S01]  /*d8a0*/  @!P2 STG.E.U8 desc[UR20][R26.64+0xb8], R11 ;  /* 0x0000b80b1a00a986 */ /* 0x000fe2000c101114 */
[----:B---3--:R-:W-:Y:S01]  /*d8b0*/  F2FP.SATFINITE.E5M2.F32.PACK_AB_MERGE_C R13, RZ, R2, RZ ;  /* 0x00000002ff0d723e */ /* 0x008fe200048060ff */
[----:B----4-:R-:W-:Y:S01]  /*d8c0*/  FMUL R2, R224, UR22 ;  /* 0x00000016e0027c20 */ /* 0x010fe20008400000 */
[----:B------:R-:W-:Y:S01]  /*d8d0*/  ISETP.LT.OR P2, PT, R35, 0xc1, !P0 ;  /* 0x000000c12300780c */ /* 0x000fe20004741670 */
[----:B------:R-:W3:Y:S01]  /*d8e0*/  LDL.LU R224, [R1+0x20] ;  /* 0x0000200001e07983 */ /* 0x000ee20000300800 */
[----:B0-----:R-:W-:Y:S01]  /*d8f0*/  F2FP.SATFINITE.E5M2.F32.PACK_AB_MERGE_C R7, RZ, R3, RZ ;  /* 0x00000003ff07723e */ /* 0x001fe200048060ff */
[----:B------:R-:W-:-:S02]  /*d900*/  FMUL R3, R226, UR22 ;  /* 0x00000016e2037c20 */ /* 0x000fc40008400000 */
[----:B------:R0:W-:Y:S01]  /*d910*/  @!P4 STG.E.U8 desc[UR20][R26.64+0xb9], R5 ;  /* 0x0000b9051a00c986 */ /* 0x0001e2000c101114 */
[----:B------:R-:W-:-:S03]  /*d920*/  ISETP.LT.OR P4, PT, R35, 0xc2, !P0 ;  /* 0x000000c22300780c */ /* 0x000fc60004781670 */
[----:B------:R-:W4:Y:S04]  /*d930*/  LDL.LU R226, [R1+0x24] ;  /* 0x0000240001e27983 */ /* 0x000f280000300800 */
[----:B------:R-:W4:Y:S04]  /*d940*/  LDL.LU R227, [R1+0x28] ;  /* 0x0000280001e37983 */ /* 0x000f280000300800 */
[----:B------:R-:W-:Y:S01]  /*d950*/  @!P5 STG.E.U8 desc[UR20][R24.64+0xc0], R9 ;  /* 0x0000c0091800d986 */ /* 0x000fe2000c101114 */
[C---:B------:R-:W-:Y:S02]  /*d960*/  ISETP.LT.OR P5, PT, R35.reuse, 0xc9, !P1 ;  /* 0x000000c92300780c */ /* 0x040fe40004fa1670 */
[----:B0-----:R-:W-:Y:S01]  /*d970*/  F2FP.SATFINITE.E5M2.F32.PACK_AB_MERGE_C R5, RZ, R0, RZ ;  /* 0x00000000ff05723e */ /* 0x001fe200048060ff */
[----:B------:R0:W-:Y:S01]  /*d980*/  @!P6 STG.E.U8 desc[UR20][R24.64+0xc1], R7 ;  /* 0x0000c1071800e986 */ /* 0x0001e2000c101114 */
[----:B------:R-:W-:-:S03]  /*d990*/  ISETP.LT.OR P6, PT, R35, 0xca, !P1 ;  /* 0x000000ca2300780c */ /* 0x000fc60004fc1670 */
[----:B------:R-:W-:Y:S01]  /*d9a0*/  @!P2 STG.E.U8 desc[UR20][R26.64+0xc0], R13 ;  /* 0x0000c00d1a00a986 */ /* 0x000fe2000c101114 */
[----:B------:R-:W-:-:S03]  /*d9b0*/  ISETP.LT.OR P2, PT, R35, 0xc9, !P0 ;  /* 0x000000c92300780c */ /* 0x000fc60004741670 */
[----:B------:R1:W-:Y:S01]  /*d9c0*/  @!P4 STG.E.U8 desc[UR20][R26.64+0xc1], R5 ;  /* 0x0000c1051a00c986 */ /* 0x0003e2000c101114 */
[----:B0-----:R-:W-:Y:S02]  /*d9d0*/  F2FP.SATFINITE.E5M2.F32.PACK_AB_MERGE_C R7, RZ, R2, RZ ;  /* 0x00000002ff07723e */ /* 0x001fe400048060ff */
[----:B------:R-:W-:-:S03]  /*d9e0*/  ISETP.LT.OR P4, PT, R35, 0xca, !P0 ;  /* 0x000000ca2300780c */ /* 0x000fc60004781670 */
[----:B------:R0:W-:Y:S01]  /*d9f0*/  @!P5 STG.E.U8 desc[UR20][R24.64+0xc8], R7 ;  /* 0x0000c8071800d986 */ /* 0x0001e2000c101114 */
[----:B------:R-:W-:Y:S02]  /*da00*/  ISETP.LT.OR P5, PT, R35, 0xd1, !P1 ;  /* 0x000000d12300780c */ /* 0x000fe40004fa1670 */
[----:B------:R-:W-:Y:S02]  /*da10*/  F2FP.SATFINITE.E5M2.F32.PACK_AB_MERGE_C R9, RZ, R3, RZ ;  /* 0x00000003ff09723e */ /* 0x000fe400048060ff */
[----:B------:R-:W-:-:S03]  /*da20*/  F2FP.SATFINITE.E5M2.F32.PACK_AB_MERGE_C R11, RZ, R4, RZ ;  /* 0x00000004ff0b723e */ /* 0x000fc600048060ff */
[----:B------:R0:W-:Y:S04]  /*da30*/  @!P6 STG.E.U8 desc[UR20][R24.64+0xc9], R9 ;  /* 0x0000c9091800e986 */ /* 0x0001e8000c101114 */
[----:B------:R-:W-:Y:S01]  /*da40*/  @!P2 STG.E.U8 desc[UR20][R26.64+0xc8], R11 ;  /* 0x0000c80b1a00a986 */ /* 0x000fe2000c101114 */
[----:B--2---:R-:W-:Y:S01]  /*da50*/  FMUL R2, R220, UR22 ;  /* 0x00000016dc027c20 */ /* 0x004fe20008400000 */
[----:B------:R-:W-:Y:S02]  /*da60*/  FMUL R0, R221, UR22 ;  /* 0x00000016dd007c20 */ /* 0x000fe40008400000 */
[----:B------:R-:W2:Y:S03]  /*da70*/  LDL.LU R221, [R1+0x2c] ;  /* 0x00002c0001dd7983 */ /* 0x000ea60000300800 */
[----:B-1----:R-:W-:Y:S01]  /*da80*/  F2FP.SATFINITE.E5M2.F32.PACK_AB_MERGE_C R5, RZ, R0, RZ ;  /* 0x00000000ff05723e */ /* 0x002fe200048060ff */
[----:B------:R-:W2:Y:S01]  /*da90*/  LDL.LU R220, [R1+0x30] ;  /* 0x0000300001dc7983 */ /* 0x000ea20000300800 */
[----:B------:R-:W-:Y:S01]  /*daa0*/  FMUL R0, R223, UR22 ;  /* 0x00000016df007c20 */ /* 0x000fe20008400000 */
[----:B------:R-:W-:Y:S01]  /*dab0*/  FMUL R3, R222, UR22 ;  /* 0x00000016de037c20 */ /* 0x000fe20008400000 */
[----:B0-----:R-:W-:Y:S01]  /*dac0*/  F2FP.SATFINITE.E5M2.F32.PACK_AB_MERGE_C R7, RZ, R2, RZ ;  /* 0x00000002ff07723e */ /* 0x001fe200048060ff */
[----:B------:R-:W2:Y:S02]  /*dad0*/  LDL.LU R222, [R1+0x34] ;  /* 0x0000340001de7983 */ /* 0x000ea40000300800 */
[----:B------:R-:W-:-:S02]  /*dae0*/  F2FP.SATFINITE.E5M2.F32.PACK_AB_MERGE_C R13, RZ, R0, RZ ;  /* 0x00000000ff0d723e */ /* 0x000fc400048060ff */
[----:B------:R-:W2:Y:S01]  /*daf0*/  LDL.LU R223, [R1+0x38] ;  /* 0x0000380001df7983 */ /* 0x000ea20000300800 */
[----:B------:R-:W-:Y:S01]  /*db00*/  F2FP.SATFINITE.E5M2.F32.PACK_AB_MERGE_C R9, RZ, R3, RZ ;  /* 0x00000003ff09723e */ /* 0x000fe200048060ff */
[----:B------:R-:W-:Y:S02]  /*db10*/  FMUL R2, R225, UR22 ;  /* 0x00000016e1027c20 */ /* 0x000fe40008400000 */
[----:B------:R-:W2:Y:S04]  /*db20*/  LDL.LU R225, [R1+0x3c] ;  /* 0x00003c0001e17983 */ /* 0x000ea80000300800 */
[----:B------:R-:W-:Y:S01]  /*db30*/  @!P4 STG.E.U8 desc[UR20][R26.64+0xc9], R5 ;  /* 0x0000c9051a00c986 */ /* 0x000fe2000c101114 */
[----:B---3--:R-:W-:-:S03]  /*db40*/  FMUL R0, R224, UR22 ;  /* 0x00000016e0007c20 */ /* 0x008fc60008400000 */
[----:B------:R0:W-:Y:S04]  /*db50*/  @!P5 STG.E.U8 desc[UR20][R24.64+0xd0], R7 ;  /* 0x0000d0071800d986 */ /* 0x0001e8000c101114 */
[----:B------:R-:W3:Y:S01]  /*db60*/  LDL.LU R224, [R1+0x40] ;  /* 0x0000400001e07983 */ /* 0x000ee20000300800 */
[----:B----4-:R-:W-:-:S03]  /*db70*/  FMUL R3, R226, UR22 ;  /* 0x00000016e2037c20 */ /* 0x010fc60008400000 */
[----:B------:R-:W4:Y:S01]  /*db80*/  LDL.LU R226, [R1+0x44] ;  /* 0x0000440001e27983 */ /* 0x000f220000300800 */
[----:B0-----:R-:W-:Y:S01]  /*db90*/  F2FP.SATFINITE.E5M2.F32.PACK_AB_MERGE_C R7, RZ, R0, RZ ;  /* 0x00000000ff07723e */ /* 0x001fe200048060ff */
[----:B------:R-:W-:Y:S02]  /*dba0*/  FMUL R0, R227, UR22 ;  /* 0x00000016e3007c20 */ /* 0x000fe40008400000 */
[----:B------:R-:W4:Y:S01]  /*dbb0*/  LDL.LU R227, [R1+0x48] ;  /* 0x0000480001e37983 */ /* 0x000f220000300800 */
[C---:B------:R-:W-:Y:S02]  /*dbc0*/  ISETP.LT.OR P6, PT, R35.reuse, 0xd2, !P1 ;  /* 0x000000d22300780c */ /* 0x040fe40004fc1670 */
[C---:B------:R-:W-:Y:S01]  /*dbd0*/  ISETP.LT.OR P4, PT, R35.reuse, 0xd2, !P0 ;  /* 0x000000d22300780c */ /* 0x040fe20004781670 */
[----:B------:R-:W4:Y:S01]  /*dbe0*/  LDL.LU R219, [R1+0x4c] ;  /* 0x00004c0001db7983 */ /* 0x000f220000300800 */
[----:B------:R-:W-:Y:S02]  /*dbf0*/  F2FP.SATFINITE.E5M2.F32.PACK_AB_MERGE_C R5, RZ, R2, RZ ;  /* 0x00000002ff05723e */ /* 0x000fe400048060ff */
[----:B------:R-:W-:-:S02]  /*dc00*/  ISETP.LT.OR P2, PT, R35, 0xd1, !P0 ;  /* 0x000000d12300780c */ /* 0x000fc40004741670 */
[----:B------:R-:W-:Y:S02]  /*dc10*/  ISETP.LT.OR P5, PT, R35, 0xd9, !P1 ;  /* 0x000000d92300780c */ /* 0x000fe40004fa1670 */
[----:B------:R-:W-:-:S03]  /*dc20*/  F2FP.SATFINITE.E5M2.F32.PACK_AB_MERGE_C R11, RZ, R0, RZ ;  /* 0x00000000ff0b723e */ /* 0x000fc600048060ff */
[----:B------:R0:W-:Y:S01]  /*dc30*/  @!P6 STG.E.U8 desc[UR20][R24.64+0xd1], R9 ;  /* 0x0000d1091800e986 */ /* 0x0001e2000c101114 */
[----:B------:R-:W-:-:S03]  /*dc40*/  ISETP.LT.OR P6, PT, R35, 0xda, !P1 ;  /* 0x000000da2300780c */ /* 0x000fc60004fc1670 */
[----:B------:R1:W-:Y:S01]  /*dc50*/  @!P4 STG.E.U8 desc[UR20][R26.64+0xd1], R5 ;  /* 0x0000d1051a00c986 */ /* 0x0003e2000c101114 */
[----:B------:R-:W-:-:S03]  /*dc60*/  ISETP.LT.OR P4, PT, R35, 0xda, !P0 ;  /* 0x000000da2300780c */ /* 0x000fc60004781670 */
[----:B------:R-:W-:Y:S01]  /*dc70*/  @!P2 STG.E.U8 desc[UR20][R26.64+0xd0], R13 ;  /* 0x0000d00d1a00a986 */ /* 0x000fe2000c101114 */
[----:B0-----:R-:W-:-:S03]  /*dc80*/  F2FP.SATFINITE.E5M2.F32.PACK_AB_MERGE_C R9, RZ, R3, RZ ;  /* 0x00000003ff09723e */ /* 0x001fc600048060ff */
[----:B------:R0:W-:Y:S04]  /*dc90*/  @!P5 STG.E.U8 desc[UR20][R24.64+0xd8], R7 ;  /* 0x0000d8071800d986 */ /* 0x0001e8000c101114 */
[----:B------:R0:W-:Y:S01]  /*dca0*/  @!P6 STG.E.U8 desc[UR20][R24.64+0xd9], R9 ;  /* 0x0000d9091800e986 */ /* 0x0001e2000c101114 */
[----:B--2---:R-:W-:-:S03]  /*dcb0*/  FMUL R0, R221, UR22 ;  /* 0x00000016dd007c20 */ /* 0x004fc60008400000 */
[----:B------:R-:W2:Y:S01]  /*dcc0*/  LDL.LU R221, [R1+0x50] ;  /* 0x0000500001dd7983 */ /* 0x000ea20000300800 */
[----:B------:R-:W-:-:S03]  /*dcd0*/  FMUL R2, R220, UR22 ;  /* 0x00000016dc027c20 */ /* 0x000fc60008400000 */
[----:B------:R-:W2:Y:S01]  /*dce0*/  LDL.LU R220, [R1+0x54] ;  /* 0x0000540001dc7983 */ /* 0x000ea20000300800 */
[----:B-1----:R-:W-:Y:S01]  /*dcf0*/  F2FP.SATFINITE.E5M2.F32.PACK_AB_MERGE_C R5, RZ, R0, RZ ;  /* 0x00000000ff05723e */ /* 0x002fe200048060ff */
[----:B------:R-:W-:Y:S02]  /*dd00*/  FMUL R3, R222, UR22 ;  /* 0x00000016de037c20 */ /* 0x000fe40008400000 */
[----:B------:R-:W2:Y:S01]  /*dd10*/  LDL.LU R222, [R1+0x58] ;  /* 0x0000580001de7983 */ /* 0x000ea20000300800 */
[----:B0-----:R-:W-:Y:S01]  /*dd20*/  F2FP.SATFINITE.E5M2.F32.PACK_AB_MERGE_C R7, RZ, R2, RZ ;  /* 0x00000002ff07723e */ /* 0x001fe200048060ff */
[----:B------:R-:W-:Y:S01]  /*dd30*/  FMUL R4, R223, UR22 ;  /* 0x00000016df047c20 */ /* 0x000fe20008400000 */
[----:B------:R-:W-:Y:S01]  /*dd40*/  F2FP.SATFINITE.E5M2.F32.PACK_AB_MERGE_C R9, RZ, R3, RZ ;  /* 0x00000003ff09723e */ /* 0x000fe200048060ff */
[----:B------:R-:W2:Y:S01]  /*dd50*/  LDL.LU R223, [R1+0x5c] ;  /* 0x00005c0001df7983 */ /* 0x000ea20000300800 */
[----:B------:R-:W-:-:S03]  /*dd60*/  FMUL R0, R225, UR22 ;  /* 0x00000016e1007c20 */ /* 0x000fc60008400000 */
[----:B------:R0:W-:Y:S04]  /*dd70*/  @!P4 STG.E.U8 desc[UR20][R26.64+0xd9], R5 ;  /* 0x0000d9051a00c986 */ /* 0x0001e8000c101114 */
[----:B------:R-:W2:Y:S01]  /*dd80*/  LDL.LU R225, [R1+0x60] ;  /* 0x0000600001e17983 */ /* 0x000ea20000300800 */
[----:B0-----:R-:W-:Y:S01]  /*dd90*/  F2FP.SATFINITE.E5M2.F32.PACK_AB_MERGE_C R5, RZ, R0, RZ ;  /* 0x00000000ff05723e */ /* 0x001fe200048060ff */
[----:B---3--:R-:W-:Y:S02]  /*dda0*/  FMUL R2, R224, UR22 ;  /* 0x00000016e0027c20 */ /* 0x008fe40008400000 */
[----:B------:R-:W3:Y:S01]  /*ddb0*/  LDL.LU R224, [R1+0x64] ;  /* 0x0000640001e07983 */ /* 0x000ee20000300800 */
[----:B----4-:R-:W-:-:S03]  /*ddc0*/  FMUL R3, R226, UR22 ;  /* 0x00000016e2037c20 */ /* 0x010fc60008400000 */
[----:B------:R-:W4:Y:S01]  /*ddd0*/  LDL.LU R226, [R1+0x68] ;  /* 0x0000680001e27983 */ /* 0x000f220000300800 */
[----:B------:R-:W-:-:S03]  /*dde0*/  FMUL R0, R227, UR22 ;  /* 0x00000016e3007c20 */ /* 0x000fc60008400000 */
[----:B------:R-:W4:Y:S01]  /*ddf0*/  LDL.LU R227, [R1+0x6c] ;  /* 0x00006c0001e37983 */ /* 0x000f220000300800 */
[C---:B------:R-:W-:Y:S02]  /*de00*/  ISETP.LT.OR P2, PT, R35.reuse, 0xd9, !P0 ;  /* 0x000000d92300780c */ /* 0x040fe40004741670 */
[C---:B------:R-:W-:Y:S02]  /*de10*/  ISETP.LT.OR P5, PT, R35.reuse, 0xe1, !P1 ;  /* 0x000000e12300780c */ /* 0x040fe40004fa1670 */
[C---:B------:R-:W-:Y:S02]  /*de20*/  ISETP.LT.OR P6, PT, R35.reuse, 0xe2, !P1 ;  /* 0x000000e22300780c */ /* 0x040fe40004fc1670 */
[----:B------:R-:W-:-:S07]  /*de30*/  ISETP.LT.OR P4, PT, R35, 0xe2, !P0 ;  /* 0x000000e22300780c */ /* 0x000fce0004781670 */
[----:B------:R-:W-:Y:S01]  /*de40*/  @!P2 STG.E.U8 desc[UR20][R26.64+0xd8], R11 ;  /* 0x0000d80b1a00a986 */ /* 0x000fe2000c101114 */
[----:B------:R-:W-:-:S03]  /*de50*/  ISETP.LT.OR P2, PT, R35, 0xe1, !P0 ;  /* 0x000000e12300780c */ /* 0x000fc60004741670 */
[----:B------:R0:W-:Y:S01]  /*de60*/  @!P5 STG.E.U8 desc[UR20][R24.64+0xe0], R7 ;  /* 0x0000e0071800d986 */ /* 0x0001e2000c101114 */
[----:B------:R-:W-:-:S03]  /*de70*/  ISETP.LT.OR P5, PT, R35, 0xe9, !P1 ;  /* 0x000000e92300780c */ /* 0x000fc60004fa1670 */
[----:B------:R1:W-:Y:S01]  /*de80*/  @!P6 STG.E.U8 desc[UR20][R24.64+0xe1], R9 ;  /* 0x0000e1091800e986 */ /* 0x0003e2000c101114 */
[----:B------:R-:W-:Y:S02]  /*de90*/  ISETP.LT.OR P6, PT, R35, 0xea, !P1 ;  /* 0x000000ea2300780c */ /* 0x000fe40004fc1670 */
[----:B------:R-:W-:Y:S01]  /*dea0*/  F2FP.SATFINITE.E5M2.F32.PACK_AB_MERGE_C R13, RZ, R4, RZ ;  /* 0x00000004ff0d723e */ /* 0x000fe200048060ff */
[----:B------:R1:W-:Y:S01]  /*deb0*/  @!P4 STG.E.U8 desc[UR20][R26.64+0xe1], R5 ;  /* 0x0000e1051a00c986 */ /* 0x0003e2000c101114 */
[----:B0-----:R-:W-:-:S03]  /*dec0*/  F2FP.SATFINITE.E5M2.F32.PACK_AB_MERGE_C R7, RZ, R2, RZ ;  /* 0x00000002ff07723e */ /* 0x001fc600048060ff */
[----:B------:R-:W-:Y:S01]  /*ded0*/  @!P2 STG.E.U8 desc[UR20][R26.64+0xe0], R13 ;  /* 0x0000e00d1a00a986 */ /* 0x000fe2000c101114 */
[----:B-1----:R-:W-:-:S03]  /*dee0*/  F2FP.SATFINITE.E5M2.F32.PACK_AB_MERGE_C R9, RZ, R3, RZ ;  /* 0x00000003ff09723e */ /* 0x002fc600048060ff */
[----:B------:R0:W-:Y:S01]  /*def0*/  @!P5 STG.E.U8 desc[UR20][R24.64+0xe8], R7 ;  /* 0x0000e8071800d986 */ /* 0x0001e2000c101114 */
[C---:B------:R-:W-:Y:S02]  /*df00*/  ISETP.LT.OR P2, PT, R35.reuse, 0xe9, !P0 ;  /* 0x000000e92300780c */ /* 0x040fe40004741670 */
[C---:B------:R-:W-:Y:S01]  /*df10*/  ISETP.LT.OR P4, PT, R35.reuse, 0xea, !P0 ;  /* 0x000000ea2300780c */ /* 0x040fe20004781670 */
[----:B------:R1:W-:Y:S01]  /*df20*/  @!P6 STG.E.U8 desc[UR20][R24.64+0xe9], R9 ;  /* 0x0000e9091800e986 */ /* 0x0003e2000c101114 */
[----:B------:R-:W-:Y:S01]  /*df30*/  ISETP.LT.OR P5, PT, R35, 0xf1, !P1 ;  /* 0x000000f12300780c */ /* 0x000fe20004fa1670 */
[----:B------:R-:W-:Y:S01]  /*df40*/  FMUL R2, R219, UR22 ;  /* 0x00000016db027c20 */ /* 0x000fe20008400000 */
[----:B------:R-:W-:Y:S02]  /*df50*/  ISETP.LT.OR P6, PT, R35, 0xf2, !P1 ;  /* 0x000000f22300780c */ /* 0x000fe40004fc1670 */
[----:B------:R-:W-:Y:S02]  /*df60*/  F2FP.SATFINITE.E5M2.F32.PACK_AB_MERGE_C R11, RZ, R0, RZ ;  /* 0x00000000ff0b723e */ /* 0x000fe400048060ff */
[----:B------:R-:W-:-:S03]  /*df70*/  F2FP.SATFINITE.E5M2.F32.PACK_AB_MERGE_C R5, RZ, R2, RZ ;  /* 0x00000002ff05723e */ /* 0x000fc600048060ff */
[----:B------:R-:W-:Y:S01]  /*df80*/  @!P2 STG.E.U8 desc[UR20][R26.64+0xe8], R11 ;  /* 0x0000e80b1a00a986 */ /* 0x000fe2000c101114 */
[----:B------:R-:W-:-:S03]  /*df90*/  ISETP.LT.OR P2, PT, R35, 0xf1, !P0 ;  /* 0x000000f12300780c */ /* 0x000fc60004741670 */
[----:B------:R-:W-:Y:S01]  /*dfa0*/  @!P4 STG.E.U8 desc[UR20][R26.64+0xe9], R5 ;  /* 0x0000e9051a00c986 */ /* 0x000fe2000c101114 */
[C---:B------:R-:W-:Y:S02]  /*dfb0*/  ISETP.LT.OR P4, PT, R35.reuse, 0xf9, !P1 ;  /* 0x000000f92300780c */ /* 0x040fe40004f81670 */
[----:B------:R-:W-:Y:S01]  /*dfc0*/  ISETP.LT.OR P1, PT, R35, 0xfa, !P1 ;  /* 0x000000fa2300780c */ /* 0x000fe20004f21670 */
[----:B--2---:R-:W-:Y:S01]  /*dfd0*/  FMUL R0, R221, UR22 ;  /* 0x00000016dd007c20 */ /* 0x004fe20008400000 */
[----:B------:R-:W-:-:S04]  /*dfe0*/  FMUL R3, R220, UR22 ;  /* 0x00000016dc037c20 */ /* 0x000fc80008400000 */
[----:B0-----:R-:W-:Y:S02]  /*dff0*/  F2FP.SATFINITE.E5M2.F32.PACK_AB_MERGE_C R7, RZ, R0, RZ ;  /* 0x00000000ff07723e */ /* 0x001fe400048060ff */
[----:B-1----:R-:W-:Y:S01]  /*e000*/  F2FP.SATFINITE.E5M2.F32.PACK_AB_MERGE_C R9, RZ, R3, RZ ;  /* 0x00000003ff09723e */ /* 0x002fe200048060ff */
[----:B------:R-:W-:Y:S02]  /*e010*/  FMUL R0, R222, UR22 ;  /* 0x00000016de007c20 */ /* 0x000fe40008400000 */
[----:B------:R0:W-:Y:S01]  /*e020*/  @!P5 STG.E.U8 desc[UR20][R24.64+0xf0], R7 ;  /* 0x0000f0071800d986 */ /* 0x0001e2000c101114 */
[----:B------:R-:W-:-:S03]  /*e030*/  ISETP.LT.OR P5, PT, R35, 0xf2, !P0 ;  /* 0x000000f22300780c */ /* 0x000fc600047a1670 */
[----:B------:R1:W-:Y:S01]  /*e040*/  @!P6 STG.E.U8 desc[UR20][R24.64+0xf1], R9 ;  /* 0x0000f1091800e986 */ /* 0x0003e2000c101114 */
[----:B------:R-:W-:Y:S02]  /*e050*/  ISETP.LT.OR P6, PT, R35, 0xf9, !P0 ;  /* 0x000000f92300780c */ /* 0x000fe400047c1670 */
[----:B------:R-:W-:Y:S01]  /*e060*/  F2FP.SATFINITE.E5M2.F32.PACK_AB_MERGE_C R13, RZ, R0, RZ ;  /* 0x00000000ff0d723e */ /* 0x000fe200048060ff */
[----:B------:R-:W-:Y:S01]  /*e070*/  FMUL R0, R223, UR22 ;  /* 0x00000016df007c20 */ /* 0x000fe20008400000 */
[----:B------:R-:W-:Y:S01]  /*e080*/  ISETP.LT.OR P0, PT, R35, 0xfa, !P0 ;  /* 0x000000fa2300780c */ /* 0x000fe20004701670 */
[----:B------:R-:W-:-:S03]  /*e090*/  FMUL R2, R225, UR22 ;  /* 0x00000016e1027c20 */ /* 0x000fc60008400000 */
[----:B0-----:R-:W-:Y:S02]  /*e0a0*/  F2FP.SATFINITE.E5M2.F32.PACK_AB_MERGE_C R7, RZ, R0, RZ ;  /* 0x00000000ff07723e */ /* 0x001fe400048060ff */
[----:B-1----:R-:W-:Y:S01]  /*e0b0*/  F2FP.SATFINITE.E5M2.F32.PACK_AB_MERGE_C R9, RZ, R2, RZ ;  /* 0x00000002ff09723e */ /* 0x002fe200048060ff */
[----:B---3--:R-:W-:Y:S01]  /*e0c0*/  FMUL R3, R224, UR22 ;  /* 0x00000016e0037c20 */ /* 0x008fe20008400000 */
[----:B----4-:R-:W-:Y:S01]  /*e0d0*/  FMUL R4, R226, UR22 ;  /* 0x00000016e2047c20 */ /* 0x010fe20008400000 */
[----:B------:R-:W-:-:S03]  /*e0e0*/  FMUL R5, R227, UR22 ;  /* 0x00000016e3057c20 */ /* 0x000fc60008400000 */
[----:B------:R-:W-:Y:S02]  /*e0f0*/  F2FP.SATFINITE.E5M2.F32.PACK_AB_MERGE_C R3, RZ, R3, RZ ;  /* 0x00000003ff03723e */ /* 0x000fe400048060ff */
[----:B------:R-:W-:Y:S02]  /*e100*/  F2FP.SATFINITE.E5M2.F32.PACK_AB_MERGE_C R11, RZ, R4, RZ ;  /* 0x00000004ff0b723e */ /* 0x000fe400048060ff */
[----:B------:R-:W-:Y:S01]  /*e110*/  F2FP.SATFINITE.E5M2.F32.PACK_AB_MERGE_C R5, RZ, R5, RZ ;  /* 0x00000005ff05723e */ /* 0x000fe200048060ff */
[----:B------:R0:W-:Y:S04]  /*e120*/  @!P2 STG.E.U8 desc[UR20][R26.64+0xf0], R13 ;  /* 0x0000f00d1a00a986 */ /* 0x0001e8000c101114 */
[----:B------:R0:W-:Y:S04]  /*e130*/  @!P5 STG.E.U8 desc[UR20][R26.64+0xf1], R7 ;  /* 0x0000f1071a00d986 */ /* 0x0001e8000c101114 */
[----:B------:R0:W-:Y:S04]  /*e140*/  @!P4 STG.E.U8 desc[UR20][R24.64+0xf8], R9 ;  /* 0x0000f8091800c986 */ /* 0x0001e8000c101114 */
[----:B------:R0:W-:Y:S04]  /*e150*/  @!P1 STG.E.U8 desc[UR20][R24.64+0xf9], R3 ;  /* 0x0000f90318009986 */ /* 0x0001e8000c101114 */
[----:B------:R0:W-:Y:S04]  /*e160*/  @!P6 STG.E.U8 desc[UR20][R26.64+0xf8], R11 ;  /* 0x0000f80b1a00e986 */ /* 0x0001e8000c101114 */
[----:B------:R0:W-:Y:S02]  /*e170*/  @!P0 STG.E.U8 desc[UR20][R26.64+0xf9], R5 ;  /* 0x0000f9051a008986 */ /* 0x0001e4000c101114 */
.L_x_289:
[----:B------:R-:W-:Y:S05]  /*e180*/  BSYNC B0 ;  /* 0x0000000000007941 */ /* 0x000fea0003800000 */
.L_x_31:
[----:B0----5:R-:W2:Y:S04]  /*e190*/  LDL.LU R3, [R1+0x70] ;  /* 0x0000700001037983 */ /* 0x021ea80000300800 */
[----:B------:R-:W2:Y:S01]  /*e1a0*/  LDL.LU R2, [R1+0x74] ;  /* 0x0000740001027983 */ /* 0x000ea20000300800 */
[----:B------:R-:W-:Y:S01]  /*e1b0*/  ULDC UR6, c[0x0][0xc] ;  /* 0x0000030000067ab9 */ /* 0x000fe20000000800 */
[----:B------:R-:W-:Y:S01]  /*e1c0*/  ULDC UR7, c[0x0][0x10] ;  /* 0x0000040000077ab9 */ /* 0x000fe20000000800 */
[----:B------:R-:W2:Y:S01]  /*e1d0*/  LDC R5, c[0x0][0x14] ;  /* 0x00000500ff057b82 */ /* 0x000ea20000000800 */
[----:B------:R-:W-:Y:S01]  /*e1e0*/  UIMAD.WIDE.U32 UR6, UR6, UR7, URZ ;  /* 0x00000007060672a5 */ /* 0x000fe2000f8e003f */
[----:B------:R-:W-:Y:S01]  /*e1f0*/  PRMT R0, RZ, 0x7610, R0 ;  /* 0x00007610ff007816 */ /* 0x000fe20000000000 */
[----:B------:R-:W-:-:S04]  /*e200*/  UMOV UR24, 0xffffffff ;  /* 0xffffffff00187882 */ /* 0x000fc80000000000 */
[----:B--2---:R-:W-:-:S04]  /*e210*/  IMAD.WIDE.U32 R2, R5, UR6, R2 ;  /* 0x0000000605027c25 */ /* 0x004fc8000f8e0002 */
[----:B------:R-:W-:Y:S01]  /*e220*/  IMAD R5, R5, UR7, RZ ;  /* 0x0000000705057c24 */ /* 0x000fe2000f8e02ff */
[----:B------:R-:W-:Y:S01]  /*e230*/  ULDC.64 UR6, c[0x0][0x650] ;  /* 0x0001940000067ab9 */ /* 0x000fe20000000a00 */
[----:B------:R-:W-:Y:S01]  /*e240*/  IMAD.MOV.U32 R19, RZ, RZ, R2 ;  /* 0x000000ffff137224 */ /* 0x000fe200078e0002 */
[----:B------:R-:W-:Y:S01]  /*e250*/  ISETP.GE.U32.AND P0, PT, R2, UR6, PT ;  /* 0x0000000602007c0c */ /* 0x000fe2000bf06070 */
[----:B------:R-:W-:Y:S02]  /*e260*/  IMAD.IADD R22, R3, 0x1, R5 ;  /* 0x0000000103167824 */ /* 0x000fe400078e0205 */
[----:B------:R-:W-:-:S03]  /*e270*/  IMAD.MOV.U32 R2, RZ, RZ, -0x1 ;  /* 0xffffffffff027424 */ /* 0x000fc600078e00ff */
[----:B------:R0:W-:Y:S01]  /*e280*/  STL [R1+0x70], R22 ;  /* 0x0000701601007387 */ /* 0x0001e20000100800 */
[----:B------:R-:W-:-:S03]  /*e290*/  ISETP.GE.U32.AND.EX P0, PT, R22, UR7, PT, P0 ;  /* 0x0000000716007c0c */ /* 0x000fc6000bf06100 */
[----:B------:R0:W-:Y:S04]  /*e2a0*/  STL [R1+0x74], R19 ;  /* 0x0000741301007387 */ /* 0x0001e80000100800 */
[----:B------:R0:W-:Y:S06]  /*e2b0*/  STL [R1+0x78], R2 ;  /* 0x0000780201007387 */ /* 0x0001ec0000100800 */
[----:B------:R-:W-:Y:S05]  /*e2c0*/  @P0 BRA `(.L_x_290) ;  /* 0x00000004006c0947 */ /* 0x000fea0003800000 */
[----:B------:R-:W2:Y:S01]  /*e2d0*/  S2R R14, SR_CTAID.X ;  /* 0x00000000000e7919 */ /* 0x000ea20000002500 */
[----:B------:R-:W5:Y:S01]  /*e2e0*/  LDC.64 R8, c[0x0][0x628] ;  /* 0x00018a00ff087b82 */ /* 0x000f620000000a00 */
[----:B------:R-:W-:Y:S01]  /*e2f0*/  ULDC UR6, c[0x0][0x150] ;  /* 0x0000540000067ab9 */ /* 0x000fe20000000800 */
[----:B------:R-:W-:Y:S01]  /*e300*/  IMAD.MOV.U32 R6, RZ, RZ, R19 ;  /* 0x000000ffff067224 */ /* 0x000fe200078e0013 */
[----:B------:R-:W0:Y:S01]  /*e310*/  S2R R16, SR_CTAID.Y ;  /* 0x0000000000107919 */ /* 0x000e220000002600 */
[----:B------:R-:W-:-:S04]  /*e320*/  IMAD.MOV.U32 R7, RZ, RZ, R22 ;  /* 0x000000ffff077224 */ /* 0x000fc800078e0016 */
[----:B------:R-:W0:Y:S08]  /*e330*/  LDC R17, c[0x0][0x144] ;  /* 0x00005100ff117b82 */ /* 0x000e300000000800 */
[----:B------:R-:W0:Y:S08]  /*e340*/  LDC R10, c[0x0][0x630] ;  /* 0x00018c00ff0a7b82 */ /* 0x000e300000000800 */
[----:B------:R-:W0:Y:S01]  /*e350*/  LDC.64 R12, c[0x0][0x620] ;  /* 0x00018800ff0c7b82 */ /* 0x000e220000000a00 */
[----:B-----5:R-:W-:-:S04]  /*e360*/  ISETP.NE.U32.AND P0, PT, R8, RZ, PT ;  /* 0x000000ff0800720c */ /* 0x020fc80003f05070 */
[----:B------:R-:W-:Y:S02]  /*e370*/  ISETP.NE.AND.EX P0, PT, R9, RZ, PT, P0 ;  /* 0x000000ff0900720c */ /* 0x000fe40003f05300 */
[----:B--2---:R-:W-:-:S05]  /*e380*/  I2FP.F32.U32 R0, R14 ;  /* 0x0000000e00007245 */ /* 0x004fca0000201000 */
[----:B------:R-:W-:-:S04]  /*e390*/  FMUL R0, R0, UR6 ;  /* 0x0000000600007c20 */ /* 0x000fc80008400000 */
[----:B------:R2:W0:Y:S02]  /*e3a0*/  F2I.U32.TRUNC.NTZ R15, R0 ;  /* 0x00000000000f7305 */ /* 0x000424000020f000 */
[----:B------:R-:W-:Y:S05]  /*e3b0*/  @!P0 BRA `(.L_x_291) ;  /* 0x0000000000288947 */ /* 0x000fea0003800000 */
[----:B--2---:R-:W2:Y:S02]  /*e3c0*/  LDC R0, c[0x0][0x634] ;  /* 0x00018d00ff007b82 */ /* 0x004ea40000000800 */
[----:B--2---:R-:W-:-:S05]  /*e3d0*/  IADD3 R7, P0, R19, R0, RZ ;  /* 0x0000000013077210 */ /* 0x004fca0007f1e0ff */
[----:B------:R-:W-:-:S04]  /*e3e0*/  IMAD.X R11, RZ, RZ, R22, P0 ;  /* 0x000000ffff0b7224 */ /* 0x000fc800000e0616 */
[----:B0-----:R-:W-:-:S04]  /*e3f0*/  IMAD.WIDE.U32 R2, R11, R8, RZ ;  /* 0x000000080b027225 */ /* 0x001fc800078e00ff */
[----:B------:R-:W-:-:S04]  /*e400*/  IMAD.WIDE.U32 R4, P0, R7, R9, R2 ;  /* 0x0000000907047225 */ /* 0x000fc80007800002 */
[----:B------:R-:W-:-:S04]  /*e410*/  IMAD.WIDE.U32 R2, R7, R8, RZ ;  /* 0x0000000807027225 */ /* 0x000fc800078e00ff */
[----:B------:R-:W-:Y:S01]  /*e420*/  IMAD.X R7, RZ, RZ, RZ, P0 ;  /* 0x000000ffff077224 */ /* 0x000fe200000e06ff */
[----:B------:R-:W-:Y:S01]  /*e430*/  IADD3 RZ, P0, R3, R4, RZ ;  /* 0x0000000403ff7210 */ /* 0x000fe20007f1e0ff */
[----:B------:R-:W-:-:S04]  /*e440*/  IMAD.MOV.U32 R6, RZ, RZ, R5 ;  /* 0x000000ffff067224 */ /* 0x000fc800078e0005 */
[----:B------:R-:W-:-:S08]  /*e450*/  IMAD.WIDE.U32.X R6, R11, R9, R6, P0 ;  /* 0x000000090b067225 */ /* 0x000fd000000e0406 */
.L_x_291:
[-CC-:B01----:R-:W-:Y:S01]  /*e460*/  SHF.R.U64 R24, R6, R10.reuse, R7.reuse ;  /* 0x0000000a06187219 */ /* 0x183fe20000001207 */
[----:B------:R-:W0:Y:S01]  /*e470*/  LDC.64 R20, c[0x0][0x640] ;  /* 0x00019000ff147b82 */ /* 0x000e220000000a00 */
[----:B--2---:R-:W-:Y:S01]  /*e480*/  SHF.R.U32.HI R0, RZ, R10, R7 ;  /* 0x0000000aff007219 */ /* 0x004fe20000011607 */
[----:B------:R-:W-:Y:S01]  /*e490*/  IMAD.MOV.U32 R2, RZ, RZ, R19 ;  /* 0x000000ffff027224 */ /* 0x000fe200078e0013 */
[----:B------:R-:W-:Y:S01]  /*e4a0*/  IADD3 R5, P0, RZ, -R24, RZ ;  /* 0x80000018ff057210 */ /* 0x000fe20007f1e0ff */
[----:B------:R-:W-:Y:S01]  /*e4b0*/  IMAD.MOV R15, RZ, RZ, -R15 ;  /* 0x000000ffff0f7224 */ /* 0x000fe200078e0a0f */
[----:B------:R-:W-:Y:S01]  /*e4c0*/  ULDC UR6, c[0x0][0x154] ;  /* 0x0000550000067ab9 */ /* 0x000fe20000000800 */
[----:B------:R-:W-:Y:S02]  /*e4d0*/  IMAD.MOV.U32 R7, RZ, RZ, 0x1 ;  /* 0x00000001ff077424 */ /* 0x000fe400078e00ff */
[----:B------:R-:W1:Y:S01]  /*e4e0*/  LDC R4, c[0x0][0x618] ;  /* 0x00018600ff047b82 */ /* 0x000e620000000800 */
[----:B------:R-:W-:-:S02]  /*e4f0*/  IMAD.X R3, RZ, RZ, ~R0, P0 ;  /* 0x000000ffff037224 */ /* 0x000fc400000e0e00 */
[----:B------:R-:W-:Y:S02]  /*e500*/  IMAD R15, R17, R15, R14 ;  /* 0x0000000f110f7224 */ /* 0x000fe400078e020e */
[-C--:B------:R-:W-:Y:S02]  /*e510*/  IMAD R0, R3, R12.reuse, RZ ;  /* 0x0000000c03007224 */ /* 0x080fe400078e02ff */
[----:B------:R-:W-:Y:S01]  /*e520*/  IMAD.MOV.U32 R3, RZ, RZ, R22 ;  /* 0x000000ffff037224 */ /* 0x000fe200078e0016 */
[----:B------:R-:W2:Y:S01]  /*e530*/  LDC R6, c[0x0][0x608] ;  /* 0x00018200ff067b82 */ /* 0x000ea20000000800 */
[----:B------:R-:W-:-:S04]  /*e540*/  IMAD.WIDE.U32 R2, R5, R12, R2 ;  /* 0x0000000c05027225 */ /* 0x000fc800078e0002 */
[----:B------:R-:W-:-:S03]  /*e550*/  IMAD R5, R5, R13, R0 ;  /* 0x0000000d05057224 */ /* 0x000fc600078e0200 */
[----:B------:R-:W5:Y:S01]  /*e560*/  LDC R18, c[0x0][0x658] ;  /* 0x00019600ff127b82 */ /* 0x000f620000000800 */
[----:B------:R-:W-:Y:S01]  /*e570*/  I2FP.F32.U32 R0, R16 ;  /* 0x0000001000007245 */ /* 0x000fe20000201000 */
[----:B------:R-:W-:Y:S01]  /*e580*/  IMAD.IADD R3, R3, 0x1, R5 ;  /* 0x0000000103037824 */ /* 0x000fe200078e0205 */
[----:B0-----:R-:W-:Y:S01]  /*e590*/  ISETP.NE.U32.AND P0, PT, R20, RZ, PT ;  /* 0x000000ff1400720c */ /* 0x001fe20003f05070 */
[----:B------:R-:W-:Y:S02]  /*e5a0*/  IMAD.MOV.U32 R5, RZ, RZ, -0x1 ;  /* 0xffffffffff057424 */ /* 0x000fe400078e00ff */
[----:B------:R-:W-:Y:S02]  /*e5b0*/  FMUL R0, R0, UR6 ;  /* 0x0000000600007c20 */ /* 0x000fe40008400000 */
[----:B------:R-:W0:Y:S01]  /*e5c0*/  LDC R13, c[0x0][0x148] ;  /* 0x00005200ff0d7b82 */ /* 0x000e220000000800 */
[----:B-1----:R-:W-:Y:S01]  /*e5d0*/  SHF.R.U64 R10, R2, R4, R3 ;  /* 0x00000004020a7219 */ /* 0x002fe20000001203 */
[----:B------:R1:W0:Y:S01]  /*e5e0*/  F2I.U32.TRUNC.NTZ R12, R0 ;  /* 0x00000000000c7305 */ /* 0x000222000020f000 */
[----:B------:R-:W-:-:S02]  /*e5f0*/  ISETP.NE.AND.EX P0, PT, R21, RZ, PT, P0 ;  /* 0x000000ff1500720c */ /* 0x000fc40003f05300 */
[----:B------:R-:W-:-:S03]  /*e600*/  SHF.R.U32.HI R3, RZ, R4, R3 ;  /* 0x00000004ff037219 */ /* 0x000fc60000011603 */
[----:B------:R-:W0:Y:S01]  /*e610*/  LDC R14, c[0x0][0x600] ;  /* 0x00018000ff0e7b82 */ /* 0x000e220000000800 */
[-CC-:B--2---:R-:W-:Y:S02]  /*e620*/  SHF.R.U64 R8, R10, R6.reuse, R3.reuse ;  /* 0x000000060a087219 */ /* 0x184fe40000001203 */
[----:B------:R-:W-:-:S05]  /*e630*/  SHF.R.U32.HI R3, RZ, R6, R3 ;  /* 0x00000006ff037219 */ /* 0x000fca0000011603 */
[----:B------:R-:W2:Y:S01]  /*e640*/  LDC R19, c[0x0][0x648] ;  /* 0x00019200ff137b82 */ /* 0x000ea20000000800 */
[-CC-:B-----5:R-:W-:Y:S02]  /*e650*/  SHF.R.U64 R11, R8, R18.reuse, R3.reuse ;  /* 0x00000012080b7219 */ /* 0x1a0fe40000001203 */
[-C--:B------:R-:W-:Y:S02]  /*e660*/  SHF.L.U32 R5, R5, R18.reuse, RZ ;  /* 0x0000001205057219 */ /* 0x080fe400000006ff */
[-C--:B------:R-:W-:Y:S01]  /*e670*/  SHF.R.U32.HI R3, RZ, R18.reuse, R3 ;  /* 0x00000012ff037219 */ /* 0x080fe20000011603 */
[----:B------:R-:W-:Y:S01]  /*e680*/  IMAD.MOV.U32 R2, RZ, RZ, R11 ;  /* 0x000000ffff027224 */ /* 0x000fe200078e000b */
[----:B------:R-:W-:Y:S01]  /*e690*/  SHF.L.U32 R34, R7, R18, RZ ;  /* 0x0000001207227219 */ /* 0x000fe200000006ff */
[----:B------:R-:W0:Y:S01]  /*e6a0*/  LDC R22, c[0x0][0x638] ;  /* 0x00018e00ff167b82 */ /* 0x000e220000000800 */
[----:B------:R-:W-:-:S07]  /*e6b0*/  LOP3.LUT R17, RZ, R5, RZ, 0x33, !PT ;  /* 0x00000005ff117212 */ /* 0x000fce00078e33ff */
[----:B------:R-:W0:Y:S01]  /*e6c0*/  LDC R23, c[0x0][0x610] ;  /* 0x00018400ff177b82 */ /* 0x000e220000000800 */
[----:B-1----:R-:W-:Y:S05]  /*e6d0*/  @!P0 BRA `(.L_x_292) ;  /* 0x0000000000288947 */ /* 0x002fea0003800000 */
        /* <DEDUP_REMOVED lines=10> */
.L_x_292:
[----:B--2---:R-:W-:Y:S01]  /*e780*/  SHF.R.U64 R0, R2, R19, R3 ;  /* 0x0000001302007219 */ /* 0x004fe20000001203 */
[----:B0-----:R-:W-:Y:S01]  /*e790*/  VIADD R3, R14, 0xffffffff ;  /* 0xffffffff0e037836 */ /* 0x001fe20000000000 */
[----:B------:R-:W-:Y:S01]  /*e7a0*/  LOP3.LUT R5, R8, R17, RZ, 0xc0, !PT ;  /* 0x0000001108057212 */ /* 0x000fe200078ec0ff */
[----:B------:R-:W-:Y:S01]  /*e7b0*/  IMAD.MOV R12, RZ, RZ, -R12 ;  /* 0x000000ffff0c7224 */ /* 0x000fe200078e0a0c */
[----:B------:R-:W-:Y:S01]  /*e7c0*/  R2UR UR24, R24 ;  /* 0x00000000181872ca */ /* 0x000fe200000e0000 */
[----:B------:R-:W-:Y:S01]  /*e7d0*/  IMAD.MOV R2, RZ, RZ, -R0 ;  /* 0x000000ffff027224 */ /* 0x000fe200078e0a00 */
[----:B------:R-:W-:Y:S01]  /*e7e0*/  LOP3.LUT R3, R10, R3, RZ, 0xc0, !PT ;  /* 0x000000030a037212 */ /* 0x000fe200078ec0ff */
[----:B------:R-:W-:Y:S02]  /*e7f0*/  IMAD R34, R34, R0, R5 ;  /* 0x0000000022227224 */ /* 0x000fe400078e0205 */
[----:B------:R-:W-:Y:S02]  /*e800*/  @P3 IMAD R15, R13, R12, R16 ;  /* 0x0000000c0d0f3224 */ /* 0x000fe400078e0210 */
[----:B------:R-:W-:-:S02]  /*e810*/  IMAD R0, R2, R22, R11 ;  /* 0x0000001602007224 */ /* 0x000fc400078e020b */
[----:B------:R-:W-:Y:S02]  /*e820*/  IMAD R34, R34, R23, R15 ;  /* 0x0000001722227224 */ /* 0x000fe400078e020f */
[----:B------:R-:W-:Y:S02]  /*e830*/  IMAD R3, R0, R14, R3 ;  /* 0x0000000e00037224 */ /* 0x000fe400078e0203 */
[----:B------:R-:W-:-:S03]  /*e840*/  IMAD.MOV.U32 R0, RZ, RZ, 0x1 ;  /* 0x00000001ff007424 */ /* 0x000fc600078e00ff */
[----:B------:R-:W-:Y:S02]  /*e850*/  SEL R2, R3, R34, !P3 ;  /* 0x0000002203027207 */ /* 0x000fe40005800000 */
[----:B------:R-:W-:-:S03]  /*e860*/  SEL R34, R34, R3, !P3 ;  /* 0x0000000322227207 */ /* 0x000fc60005800000 */
[----:B------:R2:W-:Y:S04]  /*e870*/  STL [R1+0x78], R2 ;  /* 0x0000780201007387 */ /* 0x0005e80000100800 */
.L_x_290:
[----:B------:R-:W-:Y:S01]  /*e880*/  UIADD3 UR5, UR12, UR5, URZ ;  /* 0x000000050c057290 */ /* 0x000fe2000fffe03f */
[----:B------:R0:W-:Y:S01]  /*e890*/  STL [R1+0x7c], R34 ;  /* 0x00007c2201007387 */ /* 0x0001e20000100800 */
[----:B------:R-:W-:Y:S02]  /*e8a0*/  LOP3.LUT P0, RZ, R0, 0xff, RZ, 0xc0, !PT ;  /* 0x000000ff00ff7812 */ /* 0x000fe4000780c0ff */
[----:B------:R-:W-:Y:S02]  /*e8b0*/  USHF.R.U32.HI UR6, URZ, 0x2, UR5 ;  /* 0x000000023f067899 */ /* 0x000fe40008011605 */
[----:B------:R-:W-:Y:S02]  /*e8c0*/  UISETP.GT.U32.AND UP0, UPT, UR5, 0x3, UPT ;  /* 0x000000030500788c */ /* 0x000fe4000bf04070 */
[----:B------:R-:W-:Y:S02]  /*e8d0*/  ULOP3.LUT UR6, UR6, 0x1, URZ, 0xc0, !UPT ;  /* 0x0000000106067892 */ /* 0x000fe4000f8ec03f */
[----:B------:R-:W-:-:S02]  /*e8e0*/  UISETP.LT.U32.AND UP0, UPT, UR12, 0x4, UP0 ;  /* 0x000000040c00788c */ /* 0x000fc40008701070 */
[----:B------:R-:W-:Y:S02]  /*e8f0*/  UISETP.NE.U32.AND UP1, UPT, UR6, 0x1, UPT ;  /* 0x000000010600788c */ /* 0x000fe4000bf25070 */
[----:B------:R-:W-:Y:S02]  /*e900*/  USEL UR7, URZ, 0x1, !UP0 ;  /* 0x000000013f077887 */ /* 0x000fe4000c000000 */
[----:B------:R-:W-:Y:S02]  /*e910*/  UISETP.GT.U32.AND UP1, UPT, UR12, 0x3, !UP1 ;  /* 0x000000030c00788c */ /* 0x000fe4000cf24070 */
[----:B------:R-:W-:Y:S02]  /*e920*/  ULOP3.LUT UR5, UR5, 0x3, URZ, 0xc0, !UPT ;  /* 0x0000000305057892 */ /* 0x000fe4000f8ec03f */
[----:B------:R-:W-:-:S04]  /*e930*/  USEL UR6, URZ, 0x1, !UP1 ;  /* 0x000000013f067887 */ /* 0x000fc8000c800000 */
[----:B------:R-:W-:Y:S01]  /*e940*/  ULOP3.LUT UR4, UR6, UR4, UR7, 0x96, !UPT ;  /* 0x0000000406047292 */ /* 0x000fe2000f8e9607 */
[----:B0-----:R-:W-:Y:S11]  /*e950*/  @P0 BRA `(.L_x_293) ;  /* 0xffffff2400b00947 */ /* 0x001ff6000383ffff */
[----:B------:R-:W-:Y:S05]  /*e960*/  EXIT ;  /* 0x000000000000794d */ /* 0x000fea0003800000 */
.L_x_3:
[----:B------:R-:W2:Y:S01]  /*e970*/  LDL R16, [R1+0x74] ;  /* 0x0000740001107983 */ /* 0x000ea20000100800 */
[----:B------:R-:W-:-:S03]  /*e980*/  ULDC.64 UR4, c[0x0][0x650] ;  /* 0x0001940000047ab9 */ /* 0x000fc60000000a00 */
[----:B------:R-:W3:Y:S01]  /*e990*/  LDL R17, [R1+0x70] ;  /* 0x0000700001117983 */ /* 0x000ee20000100800 */
[----:B------:R-:W-:Y:S01]  /*e9a0*/  PRMT R4, RZ, 0x7610, R4 ;  /* 0x00007610ff047816 */ /* 0x000fe20000000004 */
[----:B------:R-:W-:Y:S02]  /*e9b0*/  IMAD.MOV.U32 R5, RZ, RZ, -0x1 ;  /* 0xffffffffff057424 */ /* 0x000fe400078e00ff */
[----:B------:R-:W-:Y:S02]  /*e9c0*/  IMAD.MOV.U32 R6, RZ, RZ, -0x1 ;  /* 0xffffffffff067424 */ /* 0x000fe400078e00ff */
[----:B------:R-:W-:Y:S01]  /*e9d0*/  IMAD.MOV.U32 R11, RZ, RZ, -0x1 ;  /* 0xffffffffff0b7424 */ /* 0x000fe200078e00ff */
[----:B--2---:R-:W-:-:S04]  /*e9e0*/  ISETP.GE.U32.AND P0, PT, R16, UR4, PT ;  /* 0x0000000410007c0c */ /* 0x004fc8000bf06070 */
[----:B---3--:R-:W-:-:S13]  /*e9f0*/  ISETP.GE.U32.AND.EX P0, PT, R17, UR5, PT, P0 ;  /* 0x0000000511007c0c */ /* 0x008fda000bf06100 */
[----:B------:R-:W-:Y:S05]  /*ea00*/  @P0 BRA `(.L_x_294) ;  /* 0x00000004005c0947 */ /* 0x000fea0003800000 */
        /* <DEDUP_REMOVED lines=18> */
.L_x_295:
[-CC-:B------:R-:W-:Y:S01]  /*eb30*/  SHF.R.U64 R11, R8, R12.reuse, R9.reuse ;  /* 0x0000000c080b7219 */ /* 0x180fe20000001209 */
[----:B------:R-:W0:Y:S01]  /*eb40*/  LDC.64 R20, c[0x0][0x640] ;  /* 0x00019000ff147b82 */ /* 0x000e220000000a00 */
[----:B------:R-:W-:Y:S01]  /*eb50*/  SHF.R.U32.HI R3, RZ, R12, R9 ;  /* 0x0000000cff037219 */ /* 0x000fe20000011609 */
[----:B------:R-:W-:Y:S01]  /*eb60*/  ULDC UR4, c[0x0][0x150] ;  /* 0x0000540000047ab9 */ /* 0x000fe20000000800 */
[----:B------:R-:W-:Y:S01]  /*eb70*/  IADD3 R7, P0, RZ, -R11, RZ ;  /* 0x8000000bff077210 */ /* 0x000fe20007f1e0ff */
[----:B------:R-:W-:Y:S01]  /*eb80*/  IMAD.MOV.U32 R4, RZ, RZ, R16 ;  /* 0x000000ffff047224 */ /* 0x000fe200078e0010 */
[----:B------:R-:W-:Y:S01]  /*eb90*/  I2FP.F32.U32 R6, R2 ;  /* 0x0000000200067245 */ /* 0x000fe20000201000 */
[----:B------:R-:W-:Y:S02]  /*eba0*/  IMAD.MOV.U32 R5, RZ, RZ, R17 ;  /* 0x000000ffff057224 */ /* 0x000fe400078e0011 */
[----:B------:R-:W1:Y:S01]  /*ebb0*/  LDC R10, c[0x0][0x618] ;  /* 0x00018600ff0a7b82 */ /* 0x000e620000000800 */
[----:B------:R-:W-:-:S02]  /*ebc0*/  IMAD.X R3, RZ, RZ, ~R3, P0 ;  /* 0x000000ffff037224 */ /* 0x000fc400000e0e03 */
[----:B------:R-:W-:Y:S01]  /*ebd0*/  FMUL R9, R6, UR4 ;  /* 0x0000000406097c20 */ /* 0x000fe20008400000 */
[----:B------:R-:W-:Y:S01]  /*ebe0*/  IMAD.WIDE.U32 R4, R7, R14, R4 ;  /* 0x0000000e07047225 */ /* 0x000fe200078e0004 */
[----:B------:R-:W-:-:S03]  /*ebf0*/  ULDC UR4, c[0x0][0x154] ;  /* 0x0000550000047ab9 */ /* 0x000fc60000000800 */
[----:B------:R-:W-:Y:S01]  /*ec00*/  IMAD R6, R3, R14, RZ ;  /* 0x0000000e03067224 */ /* 0x000fe200078e02ff */
[----:B------:R-:W2:Y:S01]  /*ec10*/  LDC R13, c[0x0][0x144] ;  /* 0x00005100ff0d7b82 */ /* 0x000ea20000000800 */
[----:B------:R-:W3:Y:S02]  /*ec20*/  F2I.U32.TRUNC.NTZ R9, R9 ;  /* 0x0000000900097305 */ /* 0x000ee4000020f000 */
[----:B------:R-:W-:Y:S02]  /*ec30*/  IMAD R3, R7, R15, R6 ;  /* 0x0000000f07037224 */ /* 0x000fe400078e0206 */
[----:B------:R-:W-:Y:S02]  /*ec40*/  IMAD.MOV.U32 R6, RZ, RZ, -0x1 ;  /* 0xffffffffff067424 */ /* 0x000fe400078e00ff */
[----:B------:R-:W-:Y:S01]  /*ec50*/  IMAD.IADD R3, R5, 0x1, R3 ;  /* 0x0000000105037824 */ /* 0x000fe200078e0203 */
[----:B------:R-:W4:Y:S01]  /*ec60*/  LDC R12, c[0x0][0x608] ;  /* 0x00018200ff0c7b82 */ /* 0x000f220000000800 */
[----:B------:R-:W-:-:S02]  /*ec70*/  I2FP.F32.U32 R5, R0 ;  /* 0x0000000000057245 */ /* 0x000fc40000201000 */
[----:B0-----:R-:W-:-:S03]  /*ec80*/  ISETP.NE.U32.AND P0, PT, R20, RZ, PT ;  /* 0x000000ff1400720c */ /* 0x001fc60003f05070 */
[----:B------:R-:W-:Y:S01]  /*ec90*/  FMUL R5, R5, UR4 ;  /* 0x0000000405057c20 */ /* 0x000fe20008400000 */
[----:B------:R-:W-:Y:S01]  /*eca0*/  ISETP.NE.AND.EX P0, PT, R21, RZ, PT, P0 ;  /* 0x000000ff1500720c */ /* 0x000fe20003f05300 */
[----:B------:R-:W0:Y:S01]  /*ecb0*/  LDC R7, c[0x0][0x658] ;  /* 0x00019600ff077b82 */ /* 0x000e220000000800 */
[-C--:B-1----:R-:W-:Y:S01]  /*ecc0*/  SHF.R.U64 R8, R4, R10.reuse, R3 ;  /* 0x0000000a04087219 */ /* 0x082fe20000001203 */
[----:B---3--:R-:W-:Y:S01]  /*ecd0*/  IMAD.MOV R4, RZ, RZ, -R9 ;  /* 0x000000ffff047224 */ /* 0x008fe200078e0a09 */
[----:B------:R-:W-:Y:S02]  /*ece0*/  SHF.R.U32.HI R3, RZ, R10, R3 ;  /* 0x0000000aff037219 */ /* 0x000fe40000011603 */
[----:B------:R1:W3:Y:S03]  /*ecf0*/  F2I.U32.TRUNC.NTZ R10, R5 ;  /* 0x00000005000a7305 */ /* 0x0002e6000020f000 */
[----:B------:R-:W1:Y:S01]  /*ed00*/  LDC R17, c[0x0][0x148] ;  /* 0x00005200ff117b82 */ /* 0x000e620000000800 */
[----:B--2---:R-:W-:-:S02]  /*ed10*/  IMAD R19, R13, R4, R2 ;  /* 0x000000040d137224 */ /* 0x004fc400078e0202 */
[----:B------:R-:W-:-:S05]  /*ed20*/  IMAD.MOV.U32 R4, RZ, RZ, 0x1 ;  /* 0x00000001ff047424 */ /* 0x000fca00078e00ff */
[----:B------:R-:W2:Y:S01]  /*ed30*/  LDC R14, c[0x0][0x600] ;  /* 0x00018000ff0e7b82 */ /* 0x000ea20000000800 */
[-CC-:B----4-:R-:W-:Y:S02]  /*ed40*/  SHF.R.U64 R13, R8, R12.reuse, R3.reuse ;  /* 0x0000000c080d7219 */ /* 0x190fe40000001203 */
[----:B------:R-:W-:-:S05]  /*ed50*/  SHF.R.U32.HI R2, RZ, R12, R3 ;  /* 0x0000000cff027219 */ /* 0x000fca0000011603 */
[----:B------:R-:W4:Y:S01]  /*ed60*/  LDC R16, c[0x0][0x648] ;  /* 0x00019200ff107b82 */ /* 0x000f220000000800 */
[-CC-:B0-----:R-:W-:Y:S02]  /*ed70*/  SHF.R.U64 R15, R13, R7.reuse, R2.reuse ;  /* 0x000000070d0f7219 */ /* 0x181fe40000001202 */
[-C--:B------:R-:W-:Y:S02]  /*ed80*/  SHF.L.U32 R6, R6, R7.reuse, RZ ;  /* 0x0000000706067219 */ /* 0x080fe400000006ff */
[-C--:B------:R-:W-:Y:S01]  /*ed90*/  SHF.R.U32.HI R3, RZ, R7.reuse, R2 ;  /* 0x00000007ff037219 */ /* 0x080fe20000011602 */
[----:B------:R-:W-:Y:S01]  /*eda0*/  IMAD.MOV.U32 R2, RZ, RZ, R15 ;  /* 0x000000ffff027224 */ /* 0x000fe200078e000f */
[----:B------:R-:W-:Y:S01]  /*edb0*/  SHF.L.U32 R12, R4, R7, RZ ;  /* 0x00000007040c7219 */ /* 0x000fe200000006ff */
[----:B------:R-:W0:Y:S01]  /*edc0*/  LDC R18, c[0x0][0x638] ;  /* 0x00018e00ff127b82 */ /* 0x000e220000000800 */
[----:B------:R-:W-:-:S07]  /*edd0*/  LOP3.LUT R22, RZ, R6, RZ, 0x33, !PT ;  /* 0x00000006ff167212 */ /* 0x000fce00078e33ff */
        /* <DEDUP_REMOVED lines=12> */
.L_x_296:
[----:B----4-:R-:W-:Y:S01]  /*eea0*/  SHF.R.U64 R3, R2, R16, R3 ;  /* 0x0000001002037219 */ /* 0x010fe20000001203 */
[----:B--2---:R-:W-:Y:S01]  /*eeb0*/  VIADD R5, R14, 0xffffffff ;  /* 0xffffffff0e057836 */ /* 0x004fe20000000000 */
[----:B------:R-:W-:Y:S01]  /*eec0*/  LOP3.LUT R2, R13, R22, RZ, 0xc0, !PT ;  /* 0x000000160d027212 */ /* 0x000fe200078ec0ff */
[----:B------:R-:W-:Y:S02]  /*eed0*/  IMAD.MOV R10, RZ, RZ, -R10 ;  /* 0x000000ffff0a7224 */ /* 0x000fe400078e0a0a */
[----:B------:R-:W-:Y:S02]  /*eee0*/  IMAD.MOV R4, RZ, RZ, -R3 ;  /* 0x000000ffff047224 */ /* 0x000fe400078e0a03 */
[----:B------:R-:W-:Y:S01]  /*eef0*/  IMAD R2, R12, R3, R2 ;  /* 0x000000030c027224 */ /* 0x000fe200078e0202 */
[----:B------:R-:W-:Y:S01]  /*ef00*/  LOP3.LUT R3, R8, R5, RZ, 0xc0, !PT ;  /* 0x0000000508037212 */ /* 0x000fe200078ec0ff */
[----:B------:R-:W-:Y:S02]  /*ef10*/  @P3 IMAD R19, R17, R10, R0 ;  /* 0x0000000a11133224 */ /* 0x000fe400078e0200 */
[----:B0-----:R-:W-:-:S02]  /*ef20*/  IMAD R0, R4, R18, R15 ;  /* 0x0000001204007224 */ /* 0x001fc400078e020f */
[----:B------:R-:W-:Y:S02]  /*ef30*/  IMAD R5, R2, R23, R19 ;  /* 0x0000001702057224 */ /* 0x000fe400078e0213 */
[----:B------:R-:W-:Y:S02]  /*ef40*/  IMAD R0, R0, R14, R3 ;  /* 0x0000000e00007224 */ /* 0x000fe400078e0203 */
[----:B------:R-:W-:-:S03]  /*ef50*/  IMAD.MOV.U32 R4, RZ, RZ, 0x1 ;  /* 0x00000001ff047424 */ /* 0x000fc600078e00ff */
[----:B------:R-:W-:Y:S02]  /*ef60*/  SEL R6, R0, R5, !P3 ;  /* 0x0000000500067207 */ /* 0x000fe40005800000 */
[----:B------:R-:W-:-:S07]  /*ef70*/  SEL R5, R5, R0, !P3 ;  /* 0x0000000005057207 */ /* 0x000fce0005800000 */
.L_x_294:
[----:B------:R-:W-:-:S08]  /*ef80*/  NOP ;  /* 0x0000000000007918 */ /* 0x000fd00000000000 */
[----:B------:R-:W0:-:S00]  /*ef90*/  USETMAXREG.DEALLOC.CTAPOOL 0x28 ;  /* 0x00000028000079c8 */ /* 0x000e0000080e0500 */
[----:B------:R-:W-:-:S13]  /*efa0*/  ISETP.NE.AND P0, PT, RZ, UR8, PT ;  /* 0x00000008ff007c0c */ /* 0x000fda000bf05270 */
[----:B------:R-:W-:Y:S05]  /*efb0*/  @P0 EXIT ;  /* 0x000000000000094d */ /* 0x000fea0003800000 */
[----:B0-----:R-:W-:Y:S01]  /*efc0*/  LOP3.LUT P0, RZ, R4, 0xff, RZ, 0xc0, !PT ;  /* 0x000000ff04ff7812 */ /* 0x001fe2000780c0ff */
[----:B------:R-:W-:Y:S02]  /*efd0*/  IMAD.MOV.U32 R0, RZ, RZ, 0x1 ;  /* 0x00000001ff007424 */ /* 0x000fe400078e00ff */
[----:B------:R-:W-:-:S10]  /*efe0*/  IMAD.MOV.U32 R8, RZ, RZ, RZ ;  /* 0x000000ffff087224 */ /* 0x000fd400078e00ff */
[----:B------:R-:W-:Y:S05]  /*eff0*/  @!P0 BRA `(.L_x_297) ;  /* 0x0000000c00548947 */ /* 0x000fea0003800000 */
[----:B------:R-:W0:Y:S01]  /*f000*/  S2R R2, SR_TID.X ;  /* 0x0000000000027919 */ /* 0x000e220000002100 */
[----:B------:R-:W-:Y:S01]  /*f010*/  ULDC UR4, c[0x0][0x28c] ;  /* 0x0000a30000047ab9 */ /* 0x000fe20000000800 */
[----:B------:R-:W-:Y:S01]  /*f020*/  ULDC UR6, c[0x0][0x658] ;  /* 0x0001960000067ab9 */ /* 0x000fe20000000800 */
[----:B------:R-:W-:Y:S01]  /*f030*/  UIADD3 UR10, UR4, 0x7f, URZ ;  /* 0x0000007f040a7890 */ /* 0x000fe2000fffe03f */
[----:B------:R-:W-:Y:S01]  /*f040*/  BSSY B0, `(.L_x_297) ;  /* 0x00000d0000007945 */ /* 0x000fe20003800000 */
[----:B------:R-:W-:Y:S01]  /*f050*/  UMOV UR7, 0xffffffff ;  /* 0xffffffff00077882 */ /* 0x000fe20000000000 */
[----:B------:R-:W-:Y:S01]  /*f060*/  ULDC UR5, c[0x0][0x600] ;  /* 0x0001800000057ab9 */ /* 0x000fe20000000800 */
[----:B------:R-:W-:Y:S01]  /*f070*/  UMOV UR9, 0x1 ;  /* 0x0000000100097882 */ /* 0x000fe20000000000 */
[----:B------:R-:W-:Y:S01]  /*f080*/  USHF.L.U32 UR7, UR7, UR6, URZ ;  /* 0x0000000607077299 */ /* 0x000fe2000800063f */
[----:B------:R-:W-:Y:S01]  /*f090*/  IMAD.MOV.U32 R9, RZ, RZ, 0x1 ;  /* 0x00000001ff097424 */ /* 0x000fe200078e00ff */
[----:B------:R-:W-:Y:S01]  /*f0a0*/  UIADD3 UR4, UR5, -0x1, URZ ;  /* 0xffffffff05047890 */ /* 0x000fe2000fffe03f */
[----:B------:R-:W-:Y:S01]  /*f0b0*/  IMAD.MOV.U32 R0, RZ, RZ, 0x1 ;  /* 0x00000001ff007424 */ /* 0x000fe200078e00ff */
[----:B------:R-:W-:Y:S01]  /*f0c0*/  USHF.R.S32.HI UR11, URZ, 0x1f, UR10 ;  /* 0x0000001f3f0b7899 */ /* 0x000fe2000801140a */
[----:B------:R-:W-:Y:S01]  /*f0d0*/  IMAD.MOV.U32 R8, RZ, RZ, RZ ;  /* 0x000000ffff087224 */ /* 0x000fe200078e00ff */
[----:B------:R-:W-:Y:S01]  /*f0e0*/  ULDC UR8, c[0x0][0xc] ;  /* 0x0000030000087ab9 */ /* 0x000fe20000000800 */
[----:B------:R-:W-:-:S02]  /*f0f0*/  USHF.L.U32 UR5, UR9, UR6, URZ ;  /* 0x0000000609057299 */ /* 0x000fc4000800063f */
[----:B------:R-:W-:Y:S01]  /*f100*/  ULEA.HI UR11, UR11, UR10, URZ, 0x7 ;  /* 0x0000000a0b0b7291 */ /* 0x000fe2000f8f383f */
[----:B------:R-:W-:Y:S01]  /*f110*/  ULDC UR9, c[0x0][0x10] ;  /* 0x0000040000097ab9 */ /* 0x000fe20000000800 */
[----:B------:R-:W-:Y:S02]  /*f120*/  ULOP3.LUT UR6, URZ, UR7, URZ, 0x33, !UPT ;  /* 0x000000073f067292 */ /* 0x000fe4000f8e333f */
[----:B------:R-:W-:Y:S01]  /*f130*/  UIMAD.WIDE.U32 UR8, UR8, UR9, URZ ;  /* 0x00000009080872a5 */ /* 0x000fe2000f8e003f */
[----:B------:R-:W-:Y:S01]  /*f140*/  ULDC UR7, c[0x0][0x14] ;  /* 0x0000050000077ab9 */ /* 0x000fe20000000800 */
[----:B------:R-:W-:Y:S02]  /*f150*/  USHF.R.S32.HI UR20, URZ, 0x7, UR11 ;  /* 0x000000073f147899 */ /* 0x000fe4000801140b */
[----:B------:R-:W-:Y:S02]  /*f160*/  UIMAD.WIDE.U32 UR22, UR8, UR7, URZ ;  /* 0x00000007081672a5 */ /* 0x000fe4000f8e003f */
[----:B------:R-:W-:-:S02]  /*f170*/  UIMAD UR18, UR9, UR7, URZ ;  /* 0x00000007091272a4 */ /* 0x000fc4000f8e023f */
[----:B------:R-:W-:Y:S01]  /*f180*/  ULOP3.LUT UR26, UR13, 0x2, URZ, 0xfc, !UPT ;  /* 0x000000020d1a7892 */ /* 0x000fe2000f8efc3f */
[C---:B0-----:R-:W-:Y:S01]  /*f190*/  LOP3.LUT P4, RZ, R2.reuse, 0x7f, RZ, 0xc0, !PT ;  /* 0x0000007f02ff7812 */ /* 0x041fe2000788c0ff */
[----:B------:R-:W-:Y:S01]  /*f1a0*/  UIADD3 UR18, UR23, UR18, URZ ;  /* 0x0000001217127290 */ /* 0x000fe2000fffe03f */
[----:B------:R-:W-:Y:S01]  /*f1b0*/  LOP3.LUT P0, RZ, R2, 0x1f, RZ, 0xc0, !PT ;  /* 0x0000001f02ff7812 */ /* 0x000fe2000780c0ff */
[----:B------:R-:W-:Y:S01]  /*f1c0*/  UIADD3 UR27, UR20, 0x1, URZ ;  /* 0x00000001141b7890 */ /* 0x000fe2000fffe03f */
[----:B------:R-:W-:Y:S02]  /*f1d0*/  ULDC.64 UR24, c[0x0][0x198] ;  /* 0x0000660000187ab9 */ /* 0x000fe40000000a00 */
[----:B------:R-:W-:-:S13]  /*f1e0*/  PLOP3.LUT P0, PT, P0, P4, PT, 0x8a, 0x0 ;  /* 0x000000000000781c */ /* 0x000fda0000709172 */
.L_x_309:
[----:B------:R-:W-:-:S03]  /*f1f0*/  UMOV UR7, 0xffffffff ;  /* 0xffffffff00077882 */ /* 0x000fc60000000000 */
[----:B------:R-:W-:Y:S05]  /*f200*/  BRA.DIV UR7, `(.L_x_298) ;  /* 0x0000000e07cc7947 */ /* 0x000fea000b800000 */
[----:B------:R-:W-:-:S13]  /*f210*/  ELECT P1, URZ, PT ;  /* 0x00000000003f782f */ /* 0x000fda0003820000 */
.L_x_320:
[----:B------:R-:W0:Y:S01]  /*f220*/  LDC R2, c[0x0][0x28c] ;  /* 0x0000a300ff027b82 */ /* 0x000e220000000800 */
[----:B------:R-:W-:Y:S01]  /*f230*/  BSSY B1, `(.L_x_299) ;  /* 0x0000038000017945 */ /* 0x000fe20003800000 */
[----:B0-----:R-:W-:-:S13]  /*f240*/  ISETP.LT.OR P1, PT, R2, 0x1, !P1 ;  /* 0x000000010200780c */ /* 0x001fda0004f21670 */
[----:B------:R-:W-:Y:S05]  /*f250*/  @P1 BRA `(.L_x_300) ;  /* 0x0000000000d41947 */ /* 0x000fea0003800000 */
[----:B------:R-:W-:Y:S02]  /*f260*/  IMAD.SHL.U32 R6, R6, 0x100, RZ ;  /* 0x0000010006067824 */ /* 0x000fe400078e00ff */
[----:B------:R-:W-:Y:S02]  /*f270*/  IMAD.SHL.U32 R7, R5, 0x80, RZ ;  /* 0x0000008005077824 */ /* 0x000fe400078e00ff */
[----:B------:R-:W-:Y:S02]  /*f280*/  IMAD.MOV.U32 R12, RZ, RZ, RZ ;  /* 0x000000ffff0c7224 */ /* 0x000fe400078e00ff */
[----:B------:R-:W-:Y:S02]  /*f290*/  IMAD.U32 R14, RZ, RZ, UR27 ;  /* 0x0000001bff0e7e24 */ /* 0x000fe4000f8e00ff */
[----:B------:R-:W-:Y:S02]  /*f2a0*/  IMAD.MOV.U32 R2, RZ, RZ, R0 ;  /* 0x000000ffff027224 */ /* 0x000fe400078e0000 */
[----:B------:R-:W-:-:S07]  /*f2b0*/  IMAD.MOV.U32 R3, RZ, RZ, R8 ;  /* 0x000000ffff037224 */ /* 0x000fce00078e0008 */
.L_x_304:
[----:B------:R-:W0:Y:S01]  /*f2c0*/  S2R R5, SR_CgaCtaId ;  /* 0x0000000000057919 */ /* 0x000e220000008800 */
[----:B------:R-:W-:-:S04]  /*f2d0*/  MOV R4, 0x400 ;  /* 0x0000040000047802 */ /* 0x000fc80000000f00 */
[----:B0-----:R-:W-:Y:S02]  /*f2e0*/  LEA R10, R5, R4, 0x18 ;  /* 0x00000004050a7211 */ /* 0x001fe400078ec0ff */
[----:B------:R-:W-:Y:S01]  /*f2f0*/  SHF.L.U32 R4, R2, 0x1f, RZ ;  /* 0x0000001f02047819 */ /* 0x000fe200000006ff */
[----:B------:R-:W0:Y:S02]  /*f300*/  @!P4 LDC R5, c[0x0][0x500] ;  /* 0x00014000ff05cb82 */ /* 0x000e240000000800 */
[----:B------:R-:W-:-:S04]  /*f310*/  IMAD R13, R3, 0x8, R10 ;  /* 0x00000008030d7824 */ /* 0x000fc800078e020a */
[----:B------:R-:W1:Y:S02]  /*f320*/  SYNCS.PHASECHK.TRANS64.TRYWAIT P1, [R13+URZ+0x20], R4 ;  /* 0x000020040d0075a7 */ /* 0x000e64000802017f */
[----:B-1----:R-:W-:Y:S05]  /*f330*/  @!P1 BRA `(.L_x_301) ;  /* 0x0000000c00a09947 */ /* 0x002fea0003800000 */
.L_x_321:
[----:B------:R-:W-:Y:S01]  /*f340*/  UPRMT UR7, UR26, 0x9910, URZ ;  /* 0x000099101a077896 */ /* 0x000fe2000800003f */
[----:B0-----:R0:W-:Y:S03]  /*f350*/  @!P4 SYNCS.ARRIVE.TRANS64 RZ, [R13+URZ], R5 ;  /* 0x000000050dffc9a7 */ /* 0x0011e6000800003f */
[----:B------:R-:W-:-:S06]  /*f360*/  UISETP.NE.AND UP0, UPT, UR7, 0x2, UPT ;  /* 0x000000020700788c */ /* 0x000fcc000bf05270 */
[----:B------:R-:W-:-:S13]  /*f370*/  PLOP3.LUT P1, PT, PT, PT, UP0, 0x80, 0x0 ;  /* 0x000000000000781c */ /* 0x000fda0003f2f008 */
[----:B0-----:R-:W-:Y:S05]  /*f380*/  @P1 BRA `(.L_x_302) ;  /* 0x0000000000041947 */ /* 0x001fea0003800000 */
[----:B------:R-:W-:Y:S01]  /*f390*/  BPT.TRAP 0x1 ;  /* 0x000000040000795c */ /* 0x000fe20000300000 */
.L_x_302:
[----:B------:R-:W-:Y:S05]  /*f3a0*/  @P0 BRA `(.L_x_303) ;  /* 0x0000000000040947 */ /* 0x000fea0003800000 */
[----:B------:R-:W-:Y:S01]  /*f3b0*/  BPT.TRAP 0x1 ;  /* 0x000000040000795c */ /* 0x000fe20000300000 */
.L_x_303:
[--C-:B-1----:R-:W-:Y:S01]  /*f3c0*/  IMAD R4, R3, 0x4000, R10.reuse ;  /* 0x0000400003047824 */ /* 0x102fe200078e020a */
[----:B------:R-:W-:Y:S01]  /*f3d0*/  R2UR UR9, R13 ;  /* 0x000000000d0972ca */ /* 0x000fe200000e0000 */
[----:B------:R-:W-:Y:S01]  /*f3e0*/  IMAD R10, R3, 0x8000, R10 ;  /* 0x00008000030a7824 */ /* 0x000fe200078e020a */
[----:B------:R-:W-:Y:S01]  /*f3f0*/  UIADD3 UR14, UP0, UR24, 0xf0, URZ ;  /* 0x000000f0180e7890 */ /* 0x000fe2000ff1e03f */
[----:B------:R-:W-:Y:S01]  /*f400*/  VIADD R14, R14, 0xffffffff ;  /* 0xffffffff0e0e7836 */ /* 0x000fe20000000000 */
[----:B------:R-:W-:Y:S01]  /*f410*/  R2UR UR7, R4 ;  /* 0x00000000040772ca */ /* 0x000fe200000e0000 */
[----:B------:R-:W-:Y:S01]  /*f420*/  UIADD3 UR28, UP1, UR24, 0x1f0, URZ ;  /* 0x000001f0181c7890 */ /* 0x000fe2000ff3e03f */
[----:B------:R-:W-:Y:S01]  /*f430*/  R2UR UR8, R10 ;  /* 0x000000000a0872ca */ /* 0x000fe200000e0000 */
[----:B------:R-:W-:Y:S01]  /*f440*/  UIADD3.X UR15, URZ, UR25, URZ, UP0, !UPT ;  /* 0x000000193f0f7290 */ /* 0x000fe200087fe43f */
[----:B------:R-:W-:Y:S01]  /*f450*/  R2UR UR11, R7 ;  /* 0x00000000070b72ca */ /* 0x000fe200000e0000 */
[----:B------:R-:W-:Y:S01]  /*f460*/  VIADD R3, R3, 0x1 ;  /* 0x0000000103037836 */ /* 0x000fe20000000000 */
[----:B------:R-:W-:Y:S01]  /*f470*/  R2UR UR10, R12 ;  /* 0x000000000c0a72ca */ /* 0x000fe200000e0000 */
[----:B------:R-:W-:Y:S01]  /*f480*/  UIADD3.X UR29, URZ, UR25, URZ, UP1, !UPT ;  /* 0x000000193f1d7290 */ /* 0x000fe20008ffe43f */
[----:B------:R-:W-:Y:S01]  /*f490*/  R2UR UR12, R11 ;  /* 0x000000000b0c72ca */ /* 0x000fe200000e0000 */
[----:B------:R-:W-:Y:S01]  /*f4a0*/  UMOV UR16, 0x0 ;  /* 0x0000000000107882 */ /* 0x000fe20000000000 */
[----:B------:R-:W-:Y:S01]  /*f4b0*/  R2UR UR21, R6 ;  /* 0x00000000061572ca */ /* 0x000fe200000e0000 */
[----:B------:R-:W-:Y:S01]  /*f4c0*/  UMOV UR17, 0x10000000 ;  /* 0x1000000000117882 */ /* 0x000fe20000000000 */
[----:B------:R-:W-:Y:S01]  /*f4d0*/  ISETP.GT.AND P2, PT, R14, 0x1, PT ;  /* 0x000000010e00780c */ /* 0x000fe20003f44270 */
[----:B------:R-:W-:Y:S01]  /*f4e0*/  UIADD3 UR7, UR7, 0x100, URZ ;  /* 0x0000010007077890 */ /* 0x000fe2000fffe03f */
[----:B------:R-:W-:Y:S01]  /*f4f0*/  ISETP.NE.AND P1, PT, R3, 0x4, PT ;  /* 0x000000040300780c */ /* 0x000fe20003f25270 */
[----:B------:R-:W-:Y:S01]  /*f500*/  UIADD3 UR19, UR8, 0x10100, URZ ;  /* 0x0001010008137890 */ /* 0x000fe2000fffe03f */
[----:B------:R-:W-:-:S02]  /*f510*/  VIADD R12, R12, 0x80 ;  /* 0x000000800c0c7836 */ /* 0x000fc40000000000 */
[----:B------:R-:W-:Y:S02]  /*f520*/  SEL R5, RZ, 0x1, P1 ;  /* 0x00000001ff057807 */ /* 0x000fe40000800000 */
[----:B------:R-:W-:Y:S01]  /*f530*/  UMOV UR8, UR7 ;  /* 0x0000000700087c82 */ /* 0x000fe20008000000 */
[----:B------:R-:W-:Y:S01]  /*f540*/  SEL R3, R3, RZ, P1 ;  /* 0x000000ff03037207 */ /* 0x000fe20000800000 */
[----:B------:R0:W-:Y:S01]  /*f550*/  UTMALDG.3D [UR8], [UR14], desc[UR16] ;  /* 0x000010080e0075b4 */ /* 0x0001e20008011000 */
[----:B------:R-:W-:Y:S01]  /*f560*/  LOP3.LUT R2, R2, R5, RZ, 0x3c, !PT ;  /* 0x0000000502027212 */ /* 0x000fe200078e3cff */
[----:B0-----:R-:W-:Y:S01]  /*f570*/  UMOV UR8, UR19 ;  /* 0x0000001300087c82 */ /* 0x001fe20008000000 */
[----:B------:R-:W-:Y:S02]  /*f580*/  UMOV UR11, UR21 ;  /* 0x00000015000b7c82 */ /* 0x000fe40008000000 */
[----:B------:R0:W-:Y:S02]  /*f590*/  UTMALDG.3D [UR8], [UR28], desc[UR16] ;  /* 0x000010081c0075b4 */ /* 0x0001e40008011000 */
[----:B0-----:R-:W-:Y:S05]  /*f5a0*/  @P2 BRA `(.L_x_304) ;  /* 0xfffffffc00442947 */ /* 0x001fea000383ffff */
.L_x_300:
[----:B------:R-:W-:Y:S05]  /*f5b0*/  BSYNC B1 ;  /* 0x0000000000017941 */ /* 0x000fea0003800000 */
.L_x_299:
[----:B------:R-:W2:Y:S01]  /*f5c0*/  LDL.LU R15, [R1+0x70] ;  /* 0x00007000010f7983 */ /* 0x000ea20000300800 */
[----:B------:R-:W-:Y:S01]  /*f5d0*/  LOP3.LUT P5, RZ, R9, 0xff, RZ, 0xc0, !PT ;  /* 0x000000ff09ff7812 */ /* 0x000fe200078ac0ff */
[----:B------:R-:W-:Y:S01]  /*f5e0*/  VIADD R8, R8, UR20 ;  /* 0x0000001408087c36 */ /* 0x000fe20008000000 */
[----:B------:R-:W-:Y:S01]  /*f5f0*/  ULDC.64 UR8, c[0x0][0x650] ;  /* 0x0001940000087ab9 */ /* 0x000fe20000000a00 */
[----:B------:R-:W3:Y:S01]  /*f600*/  LDL.LU R13, [R1+0x74] ;  /* 0x00007400010d7983 */ /* 0x000ee20000300800 */
[----:B------:R-:W-:Y:S01]  /*f610*/  IMAD.U32 R5, RZ, RZ, UR20 ;  /* 0x00000014ff057e24 */ /* 0x000fe2000f8e00ff */
[----:B------:R-:W-:Y:S01]  /*f620*/  BSSY B1, `(.L_x_305) ;  /* 0x000006f000017945 */ /* 0x000fe20003800000 */
[----:B------:R-:W-:Y:S01]  /*f630*/  ISETP.GT.U32.AND P1, PT, R8, 0x3, PT ;  /* 0x000000030800780c */ /* 0x000fe20003f24070 */
[----:B------:R-:W-:Y:S01]  /*f640*/  IMAD.MOV.U32 R6, RZ, RZ, -0x1 ;  /* 0xffffffffff067424 */ /* 0x000fe200078e00ff */
[----:B------:R-:W-:Y:S01]  /*f650*/  SHF.R.U32.HI R2, RZ, 0x2, R8 ;  /* 0x00000002ff027819 */ /* 0x000fe20000011608 */
[----:B------:R-:W-:Y:S01]  /*f660*/  IMAD.MOV.U32 R11, RZ, RZ, -0x1 ;  /* 0xffffffffff0b7424 */ /* 0x000fe200078e00ff */
[----:B------:R-:W-:Y:S01]  /*f670*/  ISETP.LT.U32.AND P1, PT, R5, 0x4, P1 ;  /* 0x000000040500780c */ /* 0x000fe20000f21070 */
[----:B------:R-:W-:Y:S01]  /*f680*/  IMAD.MOV.U32 R5, RZ, RZ, -0x1 ;  /* 0xffffffffff057424 */ /* 0x000fe200078e00ff */
[----:B------:R-:W-:Y:S01]  /*f690*/  LOP3.LUT R2, R2, 0x1, RZ, 0xc0, !PT ;  /* 0x0000000102027812 */ /* 0x000fe200078ec0ff */
[----:B------:R-:W0:Y:S01]  /*f6a0*/  @P5 S2R R4, SR_CgaCtaId ;  /* 0x0000000000045919 */ /* 0x000e220000008800 */
[----:B------:R-:W-:-:S02]  /*f6b0*/  @P5 MOV R3, 0x400 ;  /* 0x0000040000035802 */ /* 0x000fc40000000f00 */
[----:B------:R-:W-:Y:S01]  /*f6c0*/  ISETP.NE.U32.AND P2, PT, R2, 0x1, PT ;  /* 0x000000010200780c */ /* 0x000fe20003f45070 */
[----:B------:R-:W-:Y:S01]  /*f6d0*/  IMAD.U32 R2, RZ, RZ, UR20 ;  /* 0x00000014ff027e24 */ /* 0x000fe2000f8e00ff */
[----:B------:R-:W-:Y:S02]  /*f6e0*/  LOP3.LUT R8, R8, 0x3, RZ, 0xc0, !PT ;  /* 0x0000000308087812 */ /* 0x000fe400078ec0ff */
[----:B------:R-:W-:Y:S02]  /*f6f0*/  PRMT R9, RZ, 0x7610, R9 ;  /* 0x00007610ff097816 */ /* 0x000fe40000000009 */
[----:B------:R-:W-:-:S04]  /*f700*/  ISETP.GT.U32.AND P2, PT, R2, 0x3, !P2 ;  /* 0x000000030200780c */ /* 0x000fc80005744070 */
[----:B------:R-:W-:Y:S02]  /*f710*/  SEL R2, RZ, 0x1, !P2 ;  /* 0x00000001ff027807 */ /* 0x000fe40005000000 */
[----:B0-----:R-:W-:-:S04]  /*f720*/  @P5 LEA R3, R4, R3, 0x18 ;  /* 0x0000000304035211 */ /* 0x001fc800078ec0ff */
[----:B------:R0:W-:Y:S02]  /*f730*/  @P5 SYNCS.ARRIVE.TRANS64.A1T0 RZ, [R3+URZ+0x58], RZ ;  /* 0x000058ff03ff59a7 */ /* 0x0001e4000810003f */
[----:B0-----:R-:W-:-:S04]  /*f740*/  SEL R3, RZ, 0x1, !P1 ;  /* 0x00000001ff037807 */ /* 0x001fc80004800000 */
[----:B------:R-:W-:Y:S02]  /*f750*/  LOP3.LUT R0, R2, R0, R3, 0x96, !PT ;  /* 0x0000000002007212 */ /* 0x000fe400078e9603 */
[----:B------:R-:W-:Y:S02]  /*f760*/  PRMT R2, RZ, 0x7610, R2 ;  /* 0x00007610ff027816 */ /* 0x000fe40000000002 */
[----:B---3--:R-:W-:-:S04]  /*f770*/  IADD3 R13, P5, R13, UR22, RZ ;  /* 0x000000160d0d7c10 */ /* 0x008fc8000ffbe0ff */
[----:B--2---:R-:W-:Y:S01]  /*f780*/  IADD3.X R15, R15, UR18, RZ, P5, !PT ;  /* 0x000000120f0f7c10 */ /* 0x004fe2000affe4ff */
[----:B------:R0:W-:Y:S01]  /*f790*/  STL [R1+0x74], R13 ;  /* 0x0000740d01007387 */ /* 0x0001e20000100800 */
[----:B------:R-:W-:-:S03]  /*f7a0*/  ISETP.GE.U32.AND P5, PT, R13, UR8, PT ;  /* 0x000000080d007c0c */ /* 0x000fc6000bfa6070 */
[----:B------:R0:W-:Y:S01]  /*f7b0*/  STL [R1+0x70], R15 ;  /* 0x0000700f01007387 */ /* 0x0001e20000100800 */
[----:B------:R-:W-:-:S13]  /*f7c0*/  ISETP.GE.U32.AND.EX P1, PT, R15, UR9, PT, P5 ;  /* 0x000000090f007c0c */ /* 0x000fda000bf26150 */
[----:B0-----:R-:W-:Y:S05]  /*f7d0*/  @P1 BRA `(.L_x_306) ;  /* 0x00000004004c1947 */ /* 0x001fea0003800000 */
[----:B------:R-:W-:Y:S01]  /*f7e0*/  ULDC.64 UR8, c[0x0][0x628] ;  /* 0x00018a0000087ab9 */ /* 0x000fe20000000a00 */
[----:B------:R-:W0:Y:S01]  /*f7f0*/  S2R R12, SR_CTAID.X ;  /* 0x00000000000c7919 */ /* 0x000e220000002500 */
[----:B------:R-:W-:Y:S01]  /*f800*/  ISETP.NE.U32.AND P1, PT, RZ, UR8, PT ;  /* 0x00000008ff007c0c */ /* 0x000fe2000bf25070 */
[----:B------:R-:W-:Y:S01]  /*f810*/  ULDC UR10, c[0x0][0x630] ;  /* 0x00018c00000a7ab9 */ /* 0x000fe20000000800 */
[----:B------:R-:W-:Y:S01]  /*f820*/  IMAD.MOV.U32 R2, RZ, RZ, R13 ;  /* 0x000000ffff027224 */ /* 0x000fe200078e000d */
[----:B------:R-:W1:Y:S01]  /*f830*/  S2R R10, SR_CTAID.Y ;  /* 0x00000000000a7919 */ /* 0x000e620000002600 */
[----:B------:R-:W-:Y:S01]  /*f840*/  ISETP.NE.AND.EX P1, PT, RZ, UR9, PT, P1 ;  /* 0x00000009ff007c0c */ /* 0x000fe2000bf25310 */
[----:B------:R-:W-:-:S12]  /*f850*/  IMAD.MOV.U32 R3, RZ, RZ, R15 ;  /* 0x000000ffff037224 */ /* 0x000fd800078e000f */
[----:B------:R-:W-:Y:S05]  /*f860*/  @!P1 BRA `(.L_x_307) ;  /* 0x0000000000289947 */ /* 0x000fea0003800000 */
[----:B------:R-:W-:Y:S02]  /*f870*/  ULDC UR7, c[0x0][0x634] ;  /* 0x00018d0000077ab9 */ /* 0x000fe40000000800 */
[----:B------:R-:W-:-:S05]  /*f880*/  IADD3 R7, P1, R13, UR7, RZ ;  /* 0x000000070d077c10 */ /* 0x000fca000ff3e0ff */
[----:B------:R-:W-:-:S04]  /*f890*/  IMAD.X R11, RZ, RZ, R15, P1 ;  /* 0x000000ffff0b7224 */ /* 0x000fc800008e060f */
[----:B------:R-:W-:-:S04]  /*f8a0*/  IMAD.WIDE.U32 R4, R11, UR8, RZ ;  /* 0x000000080b047c25 */ /* 0x000fc8000f8e00ff */
[----:B------:R-:W-:-:S04]  /*f8b0*/  IMAD.WIDE.U32 R4, P1, R7, UR9, R4 ;  /* 0x0000000907047c25 */ /* 0x000fc8000f820004 */
[----:B------:R-:W-:-:S04]  /*f8c0*/  IMAD.WIDE.U32 R6, R7, UR8, RZ ;  /* 0x0000000807067c25 */ /* 0x000fc8000f8e00ff */
[----:B------:R-:W-:Y:S01]  /*f8d0*/  IMAD.X R3, RZ, RZ, RZ, P1 ;  /* 0x000000ffff037224 */ /* 0x000fe200008e06ff */
[----:B------:R-:W-:Y:S01]  /*f8e0*/  IADD3 RZ, P1, R7, R4, RZ ;  /* 0x0000000407ff7210 */ /* 0x000fe20007f3e0ff */
[----:B------:R-:W-:-:S04]  /*f8f0*/  IMAD.MOV.U32 R2, RZ, RZ, R5 ;  /* 0x000000ffff027224 */ /* 0x000fc800078e0005 */
[----:B------:R-:W-:-:S08]  /*f900*/  IMAD.WIDE.U32.X R2, R11, UR9, R2, P1 ;  /* 0x000000090b027c25 */ /* 0x000fd000088e0402 */
.L_x_307:
[--C-:B------:R-:W-:Y:S01]  /*f910*/  SHF.R.U64 R11, R2, UR10, R3.reuse ;  /* 0x0000000a020b7c19 */ /* 0x100fe20008001203 */
[----:B------:R-:W-:Y:S01]  /*f920*/  ULDC.64 UR8, c[0x0][0x620] ;  /* 0x0001880000087ab9 */ /* 0x000fe20000000a00 */
[----:B------:R-:W-:Y:S01]  /*f930*/  SHF.R.U32.HI R2, RZ, UR10, R3 ;  /* 0x0000000aff027c19 */ /* 0x000fe20008011603 */
[----:B------:R-:W-:Y:S01]  /*f940*/  IMAD.MOV.U32 R3, RZ, RZ, R15 ;  /* 0x000000ffff037224 */ /* 0x000fe200078e000f */
[----:B------:R-:W-:Y:S01]  /*f950*/  IADD3 R5, P1, RZ, -R11, RZ ;  /* 0x8000000bff057210 */ /* 0x000fe20007f3e0ff */
[----:B------:R-:W-:Y:S01]  /*f960*/  ULDC UR7, c[0x0][0x150] ;  /* 0x0000540000077ab9 */ /* 0x000fe20000000800 */
[----:B0-----:R-:W-:Y:S01]  /*f970*/  I2FP.F32.U32 R6, R12 ;  /* 0x0000000c00067245 */ /* 0x001fe20000201000 */
[----:B------:R-:W0:Y:S01]  /*f980*/  LDC R7, c[0x0][0x144] ;  /* 0x00005100ff077b82 */ /* 0x000e220000000800 */
[----:B------:R-:W-:Y:S01]  /*f990*/  ULDC.64 UR10, c[0x0][0x640] ;  /* 0x00019000000a7ab9 */ /* 0x000fe20000000a00 */
[----:B------:R-:W-:Y:S01]  /*f9a0*/  IMAD.X R2, RZ, RZ, ~R2, P1 ;  /* 0x000000ffff027224 */ /* 0x000fe200008e0e02 */
[----:B------:R-:W-:Y:S01]  /*f9b0*/  ISETP.NE.U32.AND P1, PT, RZ, UR10, PT ;  /* 0x0000000aff007c0c */ /* 0x000fe2000bf25070 */
[----:B------:R-:W-:Y:S01]  /*f9c0*/  FMUL R6, R6, UR7 ;  /* 0x0000000706067c20 */ /* 0x000fe20008400000 */
[----:B------:R-:W-:Y:S01]  /*f9d0*/  ULDC UR7, c[0x0][0x618] ;  /* 0x0001860000077ab9 */ /* 0x000fe20000000800 */
[----:B------:R-:W-:Y:S01]  /*f9e0*/  IMAD R4, R2, UR8, RZ ;  /* 0x0000000802047c24 */ /* 0x000fe2000f8e02ff */
[----:B------:R-:W-:Y:S01]  /*f9f0*/  ISETP.NE.AND.EX P1, PT, RZ, UR11, PT, P1 ;  /* 0x0000000bff007c0c */ /* 0x000fe2000bf25310 */
[----:B------:R-:W-:Y:S01]  /*fa00*/  IMAD.MOV.U32 R2, RZ, RZ, R13 ;  /* 0x000000ffff027224 */ /* 0x000fe200078e000d */
[----:B------:R-:W2:Y:S01]  /*fa10*/  LDC R15, c[0x0][0x148] ;  /* 0x00005200ff0f7b82 */ /* 0x000ea20000000800 */
[----:B------:R-:W3:Y:S02]  /*fa20*/  F2I.U32.TRUNC.NTZ R6, R6 ;  /* 0x0000000600067305 */ /* 0x000ee4000020f000 */
[----:B------:R-:W-:Y:S01]  /*fa30*/  IMAD.WIDE.U32 R2, R5, UR8, R2 ;  /* 0x0000000805027c25 */ /* 0x000fe2000f8e0002 */
[----:B------:R-:W-:-:S03]  /*fa40*/  ULDC UR8, c[0x0][0x154] ;  /* 0x0000550000087ab9 */ /* 0x000fc60000000800 */
[----:B------:R-:W-:Y:S01]  /*fa50*/  IMAD R5, R5, UR9, R4 ;  /* 0x0000000905057c24 */ /* 0x000fe2000f8e0204 */
[----:B------:R-:W-:-:S03]  /*fa60*/  ULDC UR9, c[0x0][0x608] ;  /* 0x0001820000097ab9 */ /* 0x000fc60000000800 */
[----:B------:R-:W-:-:S05]  /*fa70*/  IMAD.IADD R3, R3, 0x1, R5 ;  /* 0x0000000103037824 */ /* 0x000fca00078e0205 */
[----:B------:R-:W-:Y:S01]  /*fa80*/  SHF.R.U64 R13, R2, UR7, R3 ;  /* 0x00000007020d7c19 */ /* 0x000fe20008001203 */
[----:B---3--:R-:W-:Y:S01]  /*fa90*/  IMAD.MOV R6, RZ, RZ, -R6 ;  /* 0x000000ffff067224 */ /* 0x008fe200078e0a06 */
[----:B-1----:R-:W-:-:S03]  /*faa0*/  I2FP.F32.U32 R2, R10 ;  /* 0x0000000a00027245 */ /* 0x002fc60000201000 */
[----:B0-----:R-:W-:Y:S02]  /*fab0*/  IMAD R19, R7, R6, R12 ;  /* 0x0000000607137224 */ /* 0x001fe400078e020c */
[----:B------:R-:W-:Y:S01]  /*fac0*/  FMUL R4, R2, UR8 ;  /* 0x0000000802047c20 */ /* 0x000fe20008400000 */
[----:B------:R-:W-:Y:S01]  /*fad0*/  SHF.R.U32.HI R2, RZ, UR7, R3 ;  /* 0x00000007ff027c19 */ /* 0x000fe20008011603 */
[----:B------:R-:W-:Y:S02]  /*fae0*/  ULDC UR7, c[0x0][0x658] ;  /* 0x0001960000077ab9 */ /* 0x000fe40000000800 */
[----:B------:R0:W1:Y:S01]  /*faf0*/  F2I.U32.TRUNC.NTZ R18, R4 ;  /* 0x0000000400127305 */ /* 0x000062000020f000 */
[--C-:B------:R-:W-:Y:S02]  /*fb00*/  SHF.R.U64 R16, R13, UR9, R2.reuse ;  /* 0x000000090d107c19 */ /* 0x100fe40008001202 */
[----:B------:R-:W-:-:S04]  /*fb10*/  SHF.R.U32.HI R3, RZ, UR9, R2 ;  /* 0x00000009ff037c19 */ /* 0x000fc80008011602 */
[--C-:B------:R-:W-:Y:S02]  /*fb20*/  SHF.R.U64 R14, R16, UR7, R3.reuse ;  /* 0x00000007100e7c19 */ /* 0x100fe40008001203 */
[----:B------:R-:W-:-:S03]  /*fb30*/  SHF.R.U32.HI R3, RZ, UR7, R3 ;  /* 0x00000007ff037c19 */ /* 0x000fc60008011603 */
[----:B------:R-:W-:Y:S01]  /*fb40*/  IMAD.MOV.U32 R2, RZ, RZ, R14 ;  /* 0x000000ffff027224 */ /* 0x000fe200078e000e */
[----:B0-2---:R-:W-:Y:S06]  /*fb50*/  @!P1 BRA `(.L_x_308) ;  /* 0x0000000000289947 */ /* 0x005fec0003800000 */
        /* <DEDUP_REMOVED lines=10> */
.L_x_308:
[----:B------:R-:W-:Y:S01]  /*fc00*/  ULDC UR7, c[0x0][0x648] ;  /* 0x0001920000077ab9 */ /* 0x000fe20000000800 */
[----:B-1----:R-:W-:Y:S01]  /*fc10*/  IMAD.MOV R18, RZ, RZ, -R18 ;  /* 0x000000ffff127224 */ /* 0x002fe200078e0a12 */
[----:B------:R-:W-:Y:S01]  /*fc20*/  SHF.R.U64 R3, R2, UR7, R3 ;  /* 0x0000000702037c19 */ /* 0x000fe20008001203 */
[----:B------:R-:W-:Y:S01]  /*fc30*/  ULDC UR7, c[0x0][0x638] ;  /* 0x00018e0000077ab9 */ /* 0x000fe20000000800 */
[----:B------:R-:W-:Y:S01]  /*fc40*/  LOP3.LUT R2, R16, UR6, RZ, 0xc0, !PT ;  /* 0x0000000610027c12 */ /* 0x000fe2000f8ec0ff */
[----:B------:R-:W-:Y:S01]  /*fc50*/  @P3 IMAD R19, R15, R18, R10 ;  /* 0x000000120f133224 */ /* 0x000fe200078e020a */
[----:B------:R-:W-:Y:S01]  /*fc60*/  LOP3.LUT R13, R13, UR4, RZ, 0xc0, !PT ;  /* 0x000000040d0d7c12 */ /* 0x000fe2000f8ec0ff */
[----:B------:R-:W-:Y:S01]  /*fc70*/  IMAD.MOV R5, RZ, RZ, -R3 ;  /* 0x000000ffff057224 */ /* 0x000fe200078e0a03 */
[----:B------:R-:W-:Y:S01]  /*fc80*/  ULDC UR8, c[0x0][0x610] ;  /* 0x0001840000087ab9 */ /* 0x000fe20000000800 */
[----:B------:R-:W-:Y:S02]  /*fc90*/  IMAD R2, R3, UR5, R2 ;  /* 0x0000000503027c24 */ /* 0x000fe4000f8e0202 */
[----:B------:R-:W-:Y:S01]  /*fca0*/  IMAD R14, R5, UR7, R14 ;  /* 0x00000007050e7c24 */ /* 0x000fe2000f8e020e */
[----:B------:R-:W-:Y:S01]  /*fcb0*/  ULDC UR7, c[0x0][0x600] ;  /* 0x0001800000077ab9 */ /* 0x000fe20000000800 */
[----:B------:R-:W-:-:S02]  /*fcc0*/  IMAD R5, R2, UR8, R19 ;  /* 0x0000000802057c24 */ /* 0x000fc4000f8e0213 */
[----:B------:R-:W-:Y:S02]  /*fcd0*/  IMAD R14, R14, UR7, R13 ;  /* 0x000000070e0e7c24 */ /* 0x000fe4000f8e020d */
[----:B------:R-:W-:-:S03]  /*fce0*/  IMAD.MOV.U32 R2, RZ, RZ, 0x1 ;  /* 0x00000001ff027424 */ /* 0x000fc600078e00ff */
[----:B------:R-:W-:Y:S02]  /*fcf0*/  SEL R6, R14, R5, !P3 ;  /* 0x000000050e067207 */ /* 0x000fe40005800000 */
[----:B------:R-:W-:-:S07]  /*fd00*/  SEL R5, R5, R14, !P3 ;  /* 0x0000000e05057207 */ /* 0x000fce0005800000 */
.L_x_306:
[----:B------:R-:W-:Y:S05]  /*fd10*/  BSYNC B1 ;  /* 0x0000000000017941 */ /* 0x000fea0003800000 */
.L_x_305:
[----:B------:R-:W-:-:S13]  /*fd20*/  LOP3.LUT P1, RZ, R2, 0xff, RZ, 0xc0, !PT ;  /* 0x000000ff02ff7812 */ /* 0x000fda000782c0ff */
[----:B------:R-:W-:Y:S05]  /*fd30*/  @P1 BRA `(.L_x_309) ;  /* 0xfffffff4002c1947 */ /* 0x000fea000383ffff */
[----:B------:R-:W-:Y:S05]  /*fd40*/  BSYNC B0 ;  /* 0x0000000000007941 */ /* 0x000fea0003800000 */
.L_x_297:
[----:B------:R-:W-:-:S03]  /*fd50*/  UMOV UR7, 0xffffffff ;  /* 0xffffffff00077882 */ /* 0x000fc60000000000 */
[----:B------:R-:W-:Y:S05]  /*fd60*/  BRA.DIV UR7, `(.L_x_310) ;  /* 0x0000000607287947 */ /* 0x000fea000b800000 */
[----:B------:R-:W-:-:S13]  /*fd70*/  ELECT P0, URZ, PT ;  /* 0x00000000003f782f */ /* 0x000fda0003800000 */
.L_x_324:
[----:B------:R-:W-:Y:S04]  /*fd80*/  BSSY B0, `(.L_x_311) ;  /* 0x000002c000007945 */ /* 0x000fe80003800000 */
[----:B------:R-:W-:Y:S05]  /*fd90*/  @!P0 BRA `(.L_x_312) ;  /* 0x0000000000a88947 */ /* 0x000fea0003800000 */
[----:B------:R-:W-:-:S04]  /*fda0*/  ULOP3.LUT UR7, UR13, 0x2, URZ, 0xfc, !UPT ;  /* 0x000000020d077892 */ /* 0x000fc8000f8efc3f */
[----:B------:R-:W-:-:S06]  /*fdb0*/  UISETP.NE.AND UP0, UPT, UR7, 0x3, UPT ;  /* 0x000000030700788c */ /* 0x000fcc000bf05270 */
[----:B------:R-:W-:-:S13]  /*fdc0*/  PLOP3.LUT P0, PT, PT, PT, UP0, 0x80, 0x0 ;  /* 0x000000000000781c */ /* 0x000fda0003f0f008 */
[----:B------:R-:W-:Y:S05]  /*fdd0*/  @!P0 BRA `(.L_x_313) ;  /* 0x0000000000048947 */ /* 0x000fea0003800000 */
[----:B------:R-:W-:Y:S01]  /*fde0*/  BPT.TRAP 0x1 ;  /* 0x000000040000795c */ /* 0x000fe20000300000 */
.L_x_313:
[----:B------:R-:W0:Y:S01]  /*fdf0*/  S2R R3, SR_CgaCtaId ;  /* 0x0000000000037919 */ /* 0x000e220000008800 */
[----:B------:R-:W-:-:S04]  /*fe00*/  MOV R2, 0x400 ;  /* 0x0000040000027802 */ /* 0x000fc80000000f00 */
[----:B0-----:R-:W-:Y:S02]  /*fe10*/  LEA R3, R3, R2, 0x18 ;  /* 0x0000000203037211 */ /* 0x001fe400078ec0ff */
[----:B------:R-:W-:-:S03]  /*fe20*/  SHF.L.U32 R2, R0, 0x1f, RZ ;  /* 0x0000001f00027819 */ /* 0x000fc600000006ff */
[----:B------:R-:W-:-:S04]  /*fe30*/  VIADD R3, R3, 0x20 ;  /* 0x0000002003037836 */ /* 0x000fc80000000000 */
[C---:B------:R-:W-:Y:S02]  /*fe40*/  IMAD R7, R8.reuse, 0x8, R3 ;  /* 0x0000000808077824 */ /* 0x040fe400078e0203 */
[----:B------:R-:W-:Y:S02]  /*fe50*/  VIADD R8, R8, 0x1 ;  /* 0x0000000108087836 */ /* 0x000fe40000000000 */
[----:B------:R-:W0:Y:S03]  /*fe60*/  SYNCS.PHASECHK.TRANS64.TRYWAIT P0, [R7+URZ], R2 ;  /* 0x00000002070075a7 */ /* 0x000e26000800017f */
[----:B------:R-:W-:-:S04]  /*fe70*/  ISETP.NE.AND P1, PT, R8, 0x4, PT ;  /* 0x000000040800780c */ /* 0x000fc80003f25270 */
[----:B------:R-:W-:Y:S02]  /*fe80*/  SEL R5, RZ, 0x1, P1 ;  /* 0x00000001ff057807 */ /* 0x000fe40000800000 */
[----:B------:R-:W-:Y:S02]  /*fe90*/  SEL R8, R8, RZ, P1 ;  /* 0x000000ff08087207 */ /* 0x000fe40000800000 */
[----:B------:R-:W-:-:S03]  /*fea0*/  LOP3.LUT R5, R0, R5, RZ, 0x3c, !PT ;  /* 0x0000000500057212 */ /* 0x000fc600078e3cff */
[----:B------:R-:W-:Y:S01]  /*feb0*/  IMAD R9, R8, 0x8, R3 ;  /* 0x0000000808097824 */ /* 0x000fe200078e0203 */
[----:B------:R-:W-:Y:S01]  /*fec0*/  SHF.L.U32 R4, R5, 0x1f, RZ ;  /* 0x0000001f05047819 */ /* 0x000fe200000006ff */
[----:B0-----:R-:W-:Y:S06]  /*fed0*/  @!P0 BRA `(.L_x_314) ;  /* 0x0000000000f08947 */ /* 0x001fec0003800000 */
.L_x_325:
[----:B------:R-:W1:Y:S01]  /*fee0*/  SYNCS.PHASECHK.TRANS64.TRYWAIT P0, [R9+URZ], R4 ;  /* 0x00000004090075a7 */ /* 0x000e62000800017f */
[----:B------:R-:W-:-:S05]  /*fef0*/  VIADD R0, R8, 0x1 ;  /* 0x0000000108007836 */ /* 0x000fca0000000000 */
[----:B------:R-:W-:-:S04]  /*ff00*/  ISETP.NE.AND P1, PT, R0, 0x4, PT ;  /* 0x000000040000780c */ /* 0x000fc80003f25270 */
[----:B0-----:R-:W-:Y:S02]  /*ff10*/  SEL R2, RZ, 0x1, P1 ;  /* 0x00000001ff027807 */ /* 0x001fe40000800000 */
[----:B------:R-:W-:Y:S02]  /*ff20*/  SEL R0, R0, RZ, P1 ;  /* 0x000000ff00007207 */ /* 0x000fe40000800000 */
[----:B------:R-:W-:-:S03]  /*ff30*/  LOP3.LUT R7, R5, R2, RZ, 0x3c, !PT ;  /* 0x0000000205077212 */ /* 0x000fc600078e3cff */
[----:B------:R-:W-:Y:S01]  /*ff40*/  IMAD R6, R0, 0x8, R3 ;  /* 0x0000000800067824 */ /* 0x000fe200078e0203 */
[----:B------:R-:W-:Y:S01]  /*ff50*/  SHF.L.U32 R5, R7, 0x1f, RZ ;  /* 0x0000001f07057819 */ /* 0x000fe200000006ff */
[----:B-1----:R-:W-:Y:S06]  /*ff60*/  @!P0 BRA `(.L_x_315) ;  /* 0x0000000000e08947 */ /* 0x002fec0003800000 */
.L_x_326:
[----:B------:R-:W1:Y:S01]  /*ff70*/  SYNCS.PHASECHK.TRANS64.TRYWAIT P0, [R6+URZ], R5 ;  /* 0x00000005060075a7 */ /* 0x000e62000800017f */
[----:B------:R-:W-:-:S05]  /*ff80*/  VIADD R0, R0, 0x1 ;  /* 0x0000000100007836 */ /* 0x000fca0000000000 */
[----:B------:R-:W-:-:S04]  /*ff90*/  ISETP.NE.AND P1, PT, R0, 0x4, PT ;  /* 0x000000040000780c */ /* 0x000fc80003f25270 */
[----:B------:R-:W-:Y:S02]  /*ffa0*/  SEL R2, RZ, 0x1, P1 ;  /* 0x00000001ff027807 */ /* 0x000fe40000800000 */
[----:B------:R-:W-:Y:S02]  /*ffb0*/  SEL R0, R0, RZ, P1 ;  /* 0x000000ff00007207 */ /* 0x000fe40000800000 */
[----:B------:R-:W-:Y:S01]  /*ffc0*/  LOP3.LUT R2, R7, R2, RZ, 0x3c, !PT ;  /* 0x0000000207027212 */ /* 0x000fe200078e3cff */
[----:B-1----:R-:W-:Y:S06]  /*ffd0*/  @!P0 BRA `(.L_x_316) ;  /* 0x0000000000d88947 */ /* 0x002fec0003800000 */
.L_x_327:
[----:B------:R-:W-:Y:S01]  /*ffe0*/  IMAD R3, R0, 0x8, R3 ;  /* 0x0000000800037824 */ /* 0x000fe200078e0203 */
[----:B------:R-:W-:-:S07]  /*fff0*/  SHF.L.U32 R0, R2, 0x1f, RZ ;  /* 0x0000001f02007819 */ /* 0x000fce00000006ff */
.L_x_317:
[----:B--2---:R2:W3:Y:S02]  /*10000*/  SYNCS.PHASECHK.TRANS64.TRYWAIT P0, [R3+URZ], R0 ;  /* 0x00000000030075a7 */ /* 0x0044e4000800017f */
[----:B---3--:R-:W-:Y:S05]  /*10010*/  @!P0 NANOSLEEP.SYNCS 0x989680 ;  /* 0x009896800000895d */ /* 0x008fea0003900000 */
[----:B------:R-:W3:Y:S02]  /*10020*/  @!P0 SYNCS.PHASECHK.TRANS64 P0, [R3+URZ], R0 ;  /* 0x00000000030085a7 */ /* 0x000ee4000800007f */
[----:B---3--:R-:W-:Y:S05]  /*10030*/  @!P0 BRA `(.L_x_317) ;  /* 0xfffffffc00f08947 */ /* 0x008fea000383ffff */
.L_x_312:
[----:B------:R-:W-:Y:S05]  /*10040*/  BSYNC B0 ;  /* 0x0000000000007941 */ /* 0x000fea0003800000 */
.L_x_311:
[----:B------:R-:W-:Y:S05]  /*10050*/  EXIT ;  /* 0x000000000000794d */ /* 0x000fea0003800000 */
.L_x_17:
[----:B-1----:R-:W-:-:S04]  /*10060*/  IMAD.U32 R3, RZ, RZ, UR6 ;  /* 0x00000006ff037e24 */ /* 0x002fc8000f8e00ff */
[----:B------:R1:W2:Y:S03]  /*10070*/  SYNCS.PHASECHK.TRANS64.TRYWAIT P0, [R3+URZ], R0 ;  /* 0x00000000030075a7 */ /* 0x0002a6000800017f */
[----:B--2---:R-:W-:Y:S05]  /*10080*/  @!P0 NANOSLEEP.SYNCS 0x989680 ;  /* 0x009896800000895d */ /* 0x004fea0003900000 */
[----:B------:R-:W2:Y:S02]  /*10090*/  @!P0 SYNCS.PHASECHK.TRANS64 P0, [R3+URZ], R0 ;  /* 0x00000000030085a7 */ /* 0x000ea4000800007f */
[----:B--2---:R-:W-:Y:S05]  /*100a0*/  @!P0 BRA `(.L_x_17) ;  /* 0xfffffffc00ec8947 */ /* 0x004fea000383ffff */
[----:B------:R-:W-:Y:S05]  /*100b0*/  BRA `(.L_x_16) ;  /* 0xffffff1800a47947 */ /* 0x000fea000383ffff */
.L_x_23:
[----:B-----5:R2:W-:Y:S02]  /*100c0*/  STL [R1+0x80], R0 ;  /* 0x0000800001007387 */ /* 0x0205e40000100800 */
[----:B--2---:R-:W-:-:S04]  /*100d0*/  IMAD.U32 R0, RZ, RZ, UR9 ;  /* 0x00000009ff007e24 */ /* 0x004fc8000f8e00ff */
[----:B------:R2:W3:Y:S03]  /*100e0*/  SYNCS.PHASECHK.TRANS64.TRYWAIT P0, [R0+URZ], R229 ;  /* 0x000000e5000075a7 */ /* 0x0004e6000800017f */
[----:B---3--:R-:W-:Y:S05]  /*100f0*/  @!P0 NANOSLEEP.SYNCS 0x989680 ;  /* 0x009896800000895d */ /* 0x008fea0003900000 */
[----:B------:R2:W3:Y:S02]  /*10100*/  @!P0 SYNCS.PHASECHK.TRANS64 P0, [R0+URZ], R229 ;  /* 0x000000e5000085a7 */ /* 0x0004e4000800007f */
[----:B--2---:R2:W5:Y:S02]  /*10110*/  LDL.LU R0, [R1+0x80] ;  /* 0x0000800001007983 */ /* 0x0045640000300800 */
[----:B--23--:R-:W-:Y:S05]  /*10120*/  @!P0 BRA `(.L_x_23) ;  /* 0xfffffffc00e48947 */ /* 0x00cfea000383ffff */
[----:B------:R-:W-:Y:S05]  /*10130*/  BRA `(.L_x_22) ;  /* 0xffffff2c00447947 */ /* 0x000fea000383ffff */
.L_x_298:
[----:B------:R-:W-:Y:S01]  /*10140*/  BSSY B1, `(.L_x_318) ;  /* 0x0000006000017945 */ /* 0x000fe20003800000 */
[----:B------:R-:W-:-:S07]  /*10150*/  IMAD.MOV.U32 R2, RZ, RZ, -0x1 ;  /* 0xffffffffff027424 */ /* 0x000fce00078e00ff */
[----:B------:R-:W-:Y:S05]  /*10160*/  WARPSYNC.COLLECTIVE R2, `(.L_x_319) ;  /* 0x00000000020c7348 */ /* 0x000fea0003c00000 */
[----:B------:R-:W-:Y:S02]  /*10170*/  ELECT P1, UR62, PT ;  /* 0x00000000003e782f */ /* 0x000fe40003820000 */
[----:B------:R-:W-:Y:S01]  /*10180*/  MOV R2, UR62 ;  /* 0x0000003e00027c02 */ /* 0x000fe20008000f00 */
[----:B------:R-:W-:Y:S10]  /*10190*/  ENDCOLLECTIVE ;  /* 0x000000000000791b */ /* 0x000ff40003800000 */
.L_x_319:
[----:B------:R-:W-:Y:S05]  /*101a0*/  BSYNC B1 ;  /* 0x0000000000017941 */ /* 0x000fea0003800000 */
.L_x_318:
[----:B------:R-:W-:Y:S05]  /*101b0*/  BRA `(.L_x_320) ;  /* 0xfffffff000187947 */ /* 0x000fea000383ffff */
.L_x_301:
[----:B-1----:R1:W2:Y:S02]  /*101c0*/  SYNCS.PHASECHK.TRANS64.TRYWAIT P1, [R13+URZ+0x20], R4 ;  /* 0x000020040d0075a7 */ /* 0x0022a4000802017f */
[----:B--2---:R-:W-:Y:S05]  /*101d0*/  @!P1 NANOSLEEP.SYNCS 0x989680 ;  /* 0x009896800000995d */ /* 0x004fea0003900000 */
[----:B------:R-:W2:Y:S02]  /*101e0*/  @!P1 SYNCS.PHASECHK.TRANS64 P1, [R13+URZ+0x20], R4 ;  /* 0x000020040d0095a7 */ /* 0x000ea4000802007f */
[----:B--2---:R-:W-:Y:S05]  /*101f0*/  @!P1 BRA `(.L_x_301) ;  /* 0xfffffffc00f09947 */ /* 0x004fea000383ffff */
[----:B------:R-:W-:Y:S05]  /*10200*/  BRA `(.L_x_321) ;  /* 0xfffffff0004c7947 */ /* 0x000fea000383ffff */
.L_x_310:
[----:B------:R-:W-:Y:S01]  /*10210*/  BSSY B0, `(.L_x_322) ;  /* 0x0000006000007945 */ /* 0x000fe20003800000 */
[----:B------:R-:W-:-:S07]  /*10220*/  IMAD.MOV.U32 R2, RZ, RZ, -0x1 ;  /* 0xffffffffff027424 */ /* 0x000fce00078e00ff */
[----:B------:R-:W-:Y:S05]  /*10230*/  WARPSYNC.COLLECTIVE R2, `(.L_x_323) ;  /* 0x00000000020c7348 */ /* 0x000fea0003c00000 */
[----:B------:R-:W-:Y:S02]  /*10240*/  ELECT P1, UR62, PT ;  /* 0x00000000003e782f */ /* 0x000fe40003820000 */
[----:B------:R-:W-:Y:S01]  /*10250*/  MOV R2, UR62 ;  /* 0x0000003e00027c02 */ /* 0x000fe20008000f00 */
[----:B------:R-:W-:Y:S10]  /*10260*/  ENDCOLLECTIVE ;  /* 0x000000000000791b */ /* 0x000ff40003800000 */
.L_x_323:
[----:B------:R-:W-:Y:S05]  /*10270*/  BSYNC B0 ;  /* 0x0000000000007941 */ /* 0x000fea0003800000 */
.L_x_322:
[----:B------:R-:W-:Y:S01]  /*10280*/  PLOP3.LUT P0, PT, P1, PT, PT, 0x80, 0x0 ;  /* 0x000000000000781c */ /* 0x000fe20000f0f070 */
[----:B------:R-:W-:-:S12]  /*10290*/  BRA `(.L_x_324) ;  /* 0xfffffff800b87947 */ /* 0x000fd8000383ffff */
.L_x_314:
[----:B0-----:R0:W1:Y:S02]  /*102a0*/  SYNCS.PHASECHK.TRANS64.TRYWAIT P0, [R7+URZ], R2 ;  /* 0x00000002070075a7 */ /* 0x001064000800017f */
[----:B-1----:R-:W-:Y:S05]  /*102b0*/  @!P0 NANOSLEEP.SYNCS 0x989680 ;  /* 0x009896800000895d */ /* 0x002fea0003900000 */
[----:B------:R-:W1:Y:S02]  /*102c0*/  @!P0 SYNCS.PHASECHK.TRANS64 P0, [R7+URZ], R2 ;  /* 0x00000002070085a7 */ /* 0x000e64000800007f */
[----:B-1----:R-:W-:Y:S05]  /*102d0*/  @!P0 BRA `(.L_x_314) ;  /* 0xfffffffc00f08947 */ /* 0x002fea000383ffff */
[----:B------:R-:W-:Y:S05]  /*102e0*/  BRA `(.L_x_325) ;  /* 0xfffffff800fc7947 */ /* 0x000fea000383ffff */
.L_x_315:
[----:B0-----:R0:W1:Y:S02]  /*102f0*/  SYNCS.PHASECHK.TRANS64.TRYWAIT P0, [R9+URZ], R4 ;  /* 0x00000004090075a7 */ /* 0x001064000800017f */
[----:B-1----:R-:W-:Y:S05]  /*10300*/  @!P0 NANOSLEEP.SYNCS 0x989680 ;  /* 0x009896800000895d */ /* 0x002fea0003900000 */
[----:B------:R-:W1:Y:S02]  /*10310*/  @!P0 SYNCS.PHASECHK.TRANS64 P0, [R9+URZ], R4 ;  /* 0x00000004090085a7 */ /* 0x000e64000800007f */
[----:B-1----:R-:W-:Y:S05]  /*10320*/  @!P0 BRA `(.L_x_315) ;  /* 0xfffffffc00f08947 */ /* 0x002fea000383ffff */
[----:B------:R-:W-:Y:S05]  /*10330*/  BRA `(.L_x_326) ;  /* 0xfffffffc000c7947 */ /* 0x000fea000383ffff */
.L_x_316:
[----:B-1----:R1:W2:Y:S02]  /*10340*/  SYNCS.PHASECHK.TRANS64.TRYWAIT P0, [R6+URZ], R5 ;  /* 0x00000005060075a7 */ /* 0x0022a4000800017f */
[----:B--2---:R-:W-:Y:S05]  /*10350*/  @!P0 NANOSLEEP.SYNCS 0x989680 ;  /* 0x009896800000895d */ /* 0x004fea0003900000 */
[----:B------:R-:W2:Y:S02]  /*10360*/  @!P0 SYNCS.PHASECHK.TRANS64 P0, [R6+URZ], R5 ;  /* 0x00000005060085a7 */ /* 0x000ea4000800007f */
[----:B--2---:R-:W-:Y:S05]  /*10370*/  @!P0 BRA `(.L_x_316) ;  /* 0xfffffffc00f08947 */ /* 0x004fea000383ffff */
[----:B------:R-:W-:Y:S05]  /*10380*/  BRA `(.L_x_327) ;  /* 0xfffffffc00147947 */ /* 0x000fea000383ffff */
.L_x_328:
[----:B------:R-:W-:-:S00]  /*10390*/  BRA `(.L_x_328) ;  /* 0xfffffffc00fc7947 */ /* 0x000fc0000383ffff */
[----:B------:R-:W-:-:S00]  /*103a0*/  NOP ;  /* 0x0000000000007918 */ /* 0x000fc00000000000 */
        /* <DEDUP_REMOVED lines=13> */
.L_x_329:


//--------------------- .nv.shared._ZN7cutlass13device_kernelINS_4gemm6kernel13GemmUniversalIN4cute5tupleIJiiiiEEENS1_10collective13CollectiveMmaINS1_37MainloopSm90TmaGmmaWarpSpecializedFP8ILi4ENS5_IJNS4_1CILi1EEESB_SB_EEENS1_35KernelTmaWarpSpecializedCooperativeEEENS5_IJNSA_ILi128EEENSA_ILi256EEESF_EEENS_12float_e5m2_tENS5_IJlSB_lEEESI_SJ_NS4_8TiledMMAINS4_8MMA_AtomIJNS4_4SM904GMMA31MMA_64x256x32_F32E5M2E5M2_SS_TNILNSN_7ScaleInE1ELSP_1EEEEEENS4_6LayoutINS5_IJNSA_ILi2EEESB_SB_EEENS5_IJSB_NSA_ILi0EEESV_EEEEENS5_IJNS4_10UnderscoreESY_SY_EEEEENS4_13SM90_TMA_LOADENS4_14ComposedLayoutINS4_7SwizzleILi3ELi4ELi3EEENS4_18smem_ptr_flag_bitsILi8EEENSS_INS5_IJNSA_ILi8EEESF_EEENS5_IJSF_SB_EEEEEEEvNS4_8identityES11_S1B_vS1C_EENS_8epilogue10collective6detail29Sm90TmaWarpSpecializedAdapterINS1F_15DefaultEpilogueISI_SJ_SJ_NS1E_6thread17LinearCombinationISI_Li1EffLNS1J_9ScaleType4KindE0ELNS_15FloatRoundStyleE2ESI_EENS1_15EpilogueDefaultEEEEEvvEEEEvNT_6ParamsE --------------------------
	.section	.nv.shared._ZN7cutlass13device_kernelINS_4gemm6kernel13GemmUniversalIN4cute5tupleIJiiiiEEENS1_10collective13CollectiveMmaINS1_37MainloopSm90TmaGmmaWarpSpecializedFP8ILi4ENS5_IJNS4_1CILi1EEESB_SB_EEENS1_35KernelTmaWarpSpecializedCooperativeEEENS5_IJNSA_ILi128EEENSA_ILi256EEESF_EEENS_12float_e5m2_tENS5_IJlSB_lEEESI_SJ_NS4_8TiledMMAINS4_8MMA_AtomIJNS4_4SM904GMMA31MMA_64x256x32_F32E5M2E5M2_SS_TNILNSN_7ScaleInE1ELSP_1EEEEEENS4_6LayoutINS5_IJNSA_ILi2EEESB_SB_EEENS5_IJSB_NSA_ILi0EEESV_EEEEENS5_IJNS4_10UnderscoreESY_SY_EEEEENS4_13SM90_TMA_LOADENS4_14ComposedLayoutINS4_7SwizzleILi3ELi4ELi3EEENS4_18smem_ptr_flag_bitsILi8EEENSS_INS5_IJNSA_ILi8EEESF_EEENS5_IJSF_SB_EEEEEEEvNS4_8identityES11_S1B_vS1C_EENS_8epilogue10collective6detail29Sm90TmaWarpSpecializedAdapterINS1F_15DefaultEpilogueISI_SJ_SJ_NS1E_6thread17LinearCombinationISI_Li1EffLNS1J_9ScaleType4KindE0ELNS_15FloatRoundStyleE2ESI_EENS1_15EpilogueDefaultEEEEEvvEEEEvNT_6ParamsE,"aw",@nobits
	.sectionflags	@""
	.align	16
	.zero		1024


//--------------------- .nv.shared.reserved.0     --------------------------
	.section	.nv.shared.reserved.0,"aw",@nobits
	.weak		__nv_reservedSMEM_offset_0_alias
	.size		__nv_reservedSMEM_offset_0_alias, 0, 0
	.other		__nv_reservedSMEM_offset_0_alias,@"STO_CUDA_RESERVED_SHARED STV_DEFAULT"
__nv_reservedSMEM_offset_0_alias:
	.zero		0


//--------------------- .nv.global                --------------------------
	.section	.nv.global,"aw",@nobits
.nv.global:
	.type		_ZN40_INTERNAL_aca4e922_4_k_cu_d7bc7ce6_232214cute1_E,@object
	.size		_ZN40_INTERNAL_aca4e922_4_k_cu_d7bc7ce6_232214cute1_E,(_ZN40_INTERNAL_aca4e922_4_k_cu_d7bc7ce6_232214cuda3std3__45__cpo6cbeginE - _ZN40_INTERNAL_aca4e922_4_k_cu_d7bc7ce6_232214cute1_E)
_ZN40_INTERNAL_aca4e922_4_k_cu_d7bc7ce6_232214cute1_E:
	.zero		1
	.type		_ZN40_INTERNAL_aca4e922_4_k_cu_d7bc7ce6_232214cuda3std3__45__cpo6cbeginE,@object
	.size		_ZN40_INTERNAL_aca4e922_4_k_cu_d7bc7ce6_232214cuda3std3__45__cpo6cbeginE,(_ZN40_INTERNAL_aca4e922_4_k_cu_d7bc7ce6_232214cuda3std3__48in_placeE - _ZN40_INTERNAL_aca4e922_4_k_cu_d7bc7ce6_232214cuda3std3__45__cpo6cbeginE)
_ZN40_INTERNAL_aca4e922_4_k_cu_d7bc7ce6_232214cuda3std3__45__cpo6cbeginE:
	.zero		1
	.type		_ZN40_INTERNAL_aca4e922_4_k_cu_d7bc7ce6_232214cuda3std3__48in_placeE,@object
	.size		_ZN40_INTERNAL_aca4e922_4_k_cu_d7bc7ce6_232214cuda3std3__48in_placeE,(_ZN40_INTERNAL_aca4e922_4_k_cu_d7bc7ce6_232214cuda3std6ranges3__45__cpo9iter_moveE - _ZN40_INTERNAL_aca4e922_4_k_cu_d7bc7ce6_232214cuda3std3__48in_placeE)
_ZN40_INTERNAL_aca4e922_4_k_cu_d7bc7ce6_232214cuda3std3__48in_placeE:
	.zero		1
	.type		_ZN40_INTERNAL_aca4e922_4_k_cu_d7bc7ce6_232214cuda3std6ranges3__45__cpo9iter_moveE,@object
	.size		_ZN40_INTERNAL_aca4e922_4_k_cu_d7bc7ce6_232214cuda3std6ranges3__45__cpo9iter_moveE,(_ZN40_INTERNAL_aca4e922_4_k_cu_d7bc7ce6_232214cuda3std3__45__cpo5beginE - _ZN40_INTERNAL_aca4e922_4_k_cu_d7bc7ce6_232214cuda3std6ranges3__45__cpo9iter_moveE)
_ZN40_INTERNAL_aca4e922_4_k_cu_d7bc7ce6_232214cuda3std6ranges3__45__cpo9iter_moveE:
	.zero		1
	.type		_ZN40_INTERNAL_aca4e922_4_k_cu_d7bc7ce6_232214cuda3std3__45__cpo5beginE,@object
	.size		_ZN40_INTERNAL_aca4e922_4_k_cu_d7bc7ce6_232214cuda3std3__45__cpo5beginE,(_ZN40_INTERNAL_aca4e922_4_k_cu_d7bc7ce6_232214cuda3std3__442_GLOBAL__N__aca4e922_4_k_cu_d7bc7ce6_232216ignoreE - _ZN40_INTERNAL_aca4e922_4_k_cu_d7bc7ce6_232214cuda3std3__45__cpo5beginE)
_ZN40_INTERNAL_aca4e922_4_k_cu_d7bc7ce6_232214cuda3std3__45__cpo5beginE:
	.zero		1
	.type		_ZN40_INTERNAL_aca4e922_4_k_cu_d7bc7ce6_232214cuda3std3__442_GLOBAL__N__aca4e922_4_k_cu_d7bc7ce6_232216ignoreE,@object
	.size		_ZN40_INTERNAL_aca4e922_4_k_cu_d7bc7ce6_232214cuda3std3__442_GLOBAL__N__aca4e922_4_k_cu_d7bc7ce6_232216ignoreE,(_ZN40_INTERNAL_aca4e922_4_k_cu_d7bc7ce6_232214cute7productE - _ZN40_INTERNAL_aca4e922_4_k_cu_d7bc7ce6_232214cuda3std3__442_GLOBAL__N__aca4e922_4_k_cu_d7bc7ce6_232216ignoreE)
_ZN40_INTERNAL_aca4e922_4_k_cu_d7bc7ce6_232214cuda3std3__442_GLOBAL__N__aca4e922_4_k_cu_d7bc7ce6_232216ignoreE:
	.zero		1
	.type		_ZN40_INTERNAL_aca4e922_4_k_cu_d7bc7ce6_232214cute7productE,@object
	.size		_ZN40_INTERNAL_aca4e922_4_k_cu_d7bc7ce6_232214cute7productE,(_ZN40_INTERNAL_aca4e922_4_k_cu_d7bc7ce6_232214cuda3std3__45__cpo3endE - _ZN40_INTERNAL_aca4e922_4_k_cu_d7bc7ce6_232214cute7productE)
_ZN40_INTERNAL_aca4e922_4_k_cu_d7bc7ce6_232214cute7productE:
	.zero		1
	.type		_ZN40_INTERNAL_aca4e922_4_k_cu_d7bc7ce6_232214cuda3std3__45__cpo3endE,@object
	.size		_ZN40_INTERNAL_aca4e922_4_k_cu_d7bc7ce6_232214cuda3std3__45__cpo3endE,(_ZN40_INTERNAL_aca4e922_4_k_cu_d7bc7ce6_232214cuda3std3__419piecewise_constructE - _ZN40_INTERNAL_aca4e922_4_k_cu_d7bc7ce6_232214cuda3std3__45__cpo3endE)
_ZN40_INTERNAL_aca4e922_4_k_cu_d7bc7ce6_232214cuda3std3__45__cpo3endE:
	.zero		1
	.type		_ZN40_INTERNAL_aca4e922_4_k_cu_d7bc7ce6_232214cuda3std3__419piecewise_constructE,@object
	.size		_ZN40_INTERNAL_aca4e922_4_k_cu_d7bc7ce6_232214cuda3std3__419piecewise_constructE,(_ZN40_INTERNAL_aca4e922_4_k_cu_d7bc7ce6_232214cuda3std3__45__cpo4cendE - _ZN40_INTERNAL_aca4e922_4_k_cu_d7bc7ce6_232214cuda3std3__419piecewise_constructE)
_ZN40_INTERNAL_aca4e922_4_k_cu_d7bc7ce6_232214cuda3std3__419piecewise_constructE:
	.zero		1
	.type		_ZN40_INTERNAL_aca4e922_4_k_cu_d7bc7ce6_232214cuda3std3__45__cpo4cendE,@object
	.size		_ZN40_INTERNAL_aca4e922_4_k_cu_d7bc7ce6_232214cuda3std3__45__cpo4cendE,(_ZN40_INTERNAL_aca4e922_4_k_cu_d7bc7ce6_232214cuda3std6ranges3__45__cpo4swapE - _ZN40_INTERNAL_aca4e922_4_k_cu_d7bc7ce6_232214cuda3std3__45__cpo4cendE)
_ZN40_INTERNAL_aca4e922_4_k_cu_d7bc7ce6_232214cuda3std3__45__cpo4cendE:
	.zero		1
	.type		_ZN40_INTERNAL_aca4e922_4_k_cu_d7bc7ce6_232214cuda3std6ranges3__45__cpo4swapE,@object
	.size		_ZN40_INTERNAL_aca4e922_4_k_cu_d7bc7ce6_232214cuda3std6ranges3__45__cpo4swapE,(.L_7 - _ZN40_INTERNAL_aca4e922_4_k_cu_d7bc7ce6_232214cuda3std6ranges3__45__cpo4swapE)
_ZN40_INTERNAL_aca4e922_4_k_cu_d7bc7ce6_232214cuda3std6ranges3__45__cpo4swapE:
	.zero		1
.L_7:


//--------------------- .nv.constant0._ZN7cutlass13device_kernelINS_4gemm6kernel13GemmUniversalIN4cute5tupleIJiiiiEEENS1_10collective13CollectiveMmaINS1_37MainloopSm90TmaGmmaWarpSpecializedFP8ILi4ENS5_IJNS4_1CILi1EEESB_SB_EEENS1_35KernelTmaWarpSpecializedCooperativeEEENS5_IJNSA_ILi128EEENSA_ILi256EEESF_EEENS_12float_e5m2_tENS5_IJlSB_lEEESI_SJ_NS4_8TiledMMAINS4_8MMA_AtomIJNS4_4SM904GMMA31MMA_64x256x32_F32E5M2E5M2_SS_TNILNSN_7ScaleInE1ELSP_1EEEEEENS4_6LayoutINS5_IJNSA_ILi2EEESB_SB_EEENS5_IJSB_NSA_ILi0EEESV_EEEEENS5_IJNS4_10UnderscoreESY_SY_EEEEENS4_13SM90_TMA_LOADENS4_14ComposedLayoutINS4_7SwizzleILi3ELi4ELi3EEENS4_18smem_ptr_flag_bitsILi8EEENSS_INS5_IJNSA_ILi8EEESF_EEENS5_IJSF_SB_EEEEEEEvNS4_8identityES11_S1B_vS1C_EENS_8epilogue10collective6detail29Sm90TmaWarpSpecializedAdapterINS1F_15DefaultEpilogueISI_SJ_SJ_NS1E_6thread17LinearCombinationISI_Li1EffLNS1J_9ScaleType4KindE0ELNS_15FloatRoundStyleE2ESI_EENS1_15EpilogueDefaultEEEEEvvEEEEvNT_6ParamsE --------------------------
	.section	.nv.constant0._ZN7cutlass13device_kernelINS_4gemm6kernel13GemmUniversalIN4cute5tupleIJiiiiEEENS1_10collective13CollectiveMmaINS1_37MainloopSm90TmaGmmaWarpSpecializedFP8ILi4ENS5_IJNS4_1CILi1EEESB_SB_EEENS1_35KernelTmaWarpSpecializedCooperativeEEENS5_IJNSA_ILi128EEENSA_ILi256EEESF_EEENS_12float_e5m2_tENS5_IJlSB_lEEESI_SJ_NS4_8TiledMMAINS4_8MMA_AtomIJNS4_4SM904GMMA31MMA_64x256x32_F32E5M2E5M2_SS_TNILNSN_7ScaleInE1ELSP_1EEEEEENS4_6LayoutINS5_IJNSA_ILi2EEESB_SB_EEENS5_IJSB_NSA_ILi0EEESV_EEEEENS5_IJNS4_10UnderscoreESY_SY_EEEEENS4_13SM90_TMA_LOADENS4_14ComposedLayoutINS4_7SwizzleILi3ELi4ELi3EEENS4_18smem_ptr_flag_bitsILi8EEENSS_INS5_IJNSA_ILi8EEESF_EEENS5_IJSF_SB_EEEEEEEvNS4_8identityES11_S1B_vS1C_EENS_8epilogue10collective6detail29Sm90TmaWarpSpecializedAdapterINS1F_15DefaultEpilogueISI_SJ_SJ_NS1E_6thread17LinearCombinationISI_Li1EffLNS1J_9ScaleType4KindE0ELNS_15FloatRoundStyleE2ESI_EENS1_15EpilogueDefaultEEEEEvvEEEEvNT_6ParamsE,"a",@progbits
	.sectionflags	@""
	.align	4
.nv.constant0._ZN7cutlass13device_kernelINS_4gemm6kernel13GemmUniversalIN4cute5tupleIJiiiiEEENS1_10collective13CollectiveMmaINS1_37MainloopSm90TmaGmmaWarpSpecializedFP8ILi4ENS5_IJNS4_1CILi1EEESB_SB_EEENS1_35KernelTmaWarpSpecializedCooperativeEEENS5_IJNSA_ILi128EEENSA_ILi256EEESF_EEENS_12float_e5m2_tENS5_IJlSB_lEEESI_SJ_NS4_8TiledMMAINS4_8MMA_AtomIJNS4_4SM904GMMA31MMA_64x256x32_F32E5M2E5M2_SS_TNILNSN_7ScaleInE1ELSP_1EEEEEENS4_6LayoutINS5_IJNSA_ILi2EEESB_SB_EEENS5_IJSB_NSA_ILi0EEESV_EEEEENS5_IJNS4_10UnderscoreESY_SY_EEEEENS4_13SM90_TMA_LOADENS4_14ComposedLayoutINS4_7SwizzleILi3ELi4ELi3EEENS4_18smem_ptr_flag_bitsILi8EEENSS_INS5_IJNSA_ILi8EEESF_EEENS5_IJSF_SB_EEEEEEEvNS4_8identityES11_S1B_vS1C_EENS_8epilogue10collective6detail29Sm90TmaWarpSpecializedAdapterINS1F_15DefaultEpilogueISI_SJ_SJ_NS1E_6thread17LinearCombinationISI_Li1EffLNS1J_9ScaleType4KindE0ELNS_15FloatRoundStyleE2ESI_EENS1_15EpilogueDefaultEEEEEvvEEEEvNT_6ParamsE:
	.zero		1664


//--------------------- SYMBOLS --------------------------

	.type		.nv.reservedSmem.offset0,@object
	.size		.nv.reservedSmem.offset0,0x4
